	.headerflags	@"EF_CUDA_TEXMODE_UNIFIED EF_CUDA_64BIT_ADDRESS EF_CUDA_ACCELERATORS EF_CUDA_SM90 EF_CUDA_VIRTUAL_SM(EF_CUDA_SM90)"
	.elftype	@"ET_EXEC"


//--------------------- .nv.info                  --------------------------
	.section	.nv.info,"",@"SHT_CUDA_INFO"
	.align	4


	//----- nvinfo : EIATTR_REGCOUNT
	.align		4
        /*0000*/ 	.byte	0x04, 0x2f
        /*0002*/ 	.short	(.L_3 - .L_2)
	.align		4
.L_2:
        /*0004*/ 	.word	index@(triton_poi_fused_cat_21)
        /*0008*/ 	.word	0x00000091


	//----- nvinfo : EIATTR_MIN_STACK_SIZE
	.align		4
.L_3:
        /*000c*/ 	.byte	0x04, 0x12
        /*000e*/ 	.short	(.L_5 - .L_4)
	.align		4
.L_4:
        /*0010*/ 	.word	index@(triton_poi_fused_cat_21)
        /*0014*/ 	.word	0x00000000


	//----- nvinfo : EIATTR_FRAME_SIZE
	.align		4
.L_5:
        /*0018*/ 	.byte	0x04, 0x11
        /*001a*/ 	.short	(.L_7 - .L_6)
	.align		4
.L_6:
        /*001c*/ 	.word	index@(triton_poi_fused_cat_21)
        /*0020*/ 	.word	0x00000000


	//----- nvinfo : EIATTR_MIN_STACK_SIZE
	.align		4
.L_7:
        /*0024*/ 	.byte	0x04, 0x12
        /*0026*/ 	.short	(.L_9 - .L_8)
	.align		4
.L_8:
        /*0028*/ 	.word	index@(triton_poi_fused_cat_21)
        /*002c*/ 	.word	0x00000000
.L_9:


//--------------------- .nv.info.triton_poi_fused_cat_21 --------------------------
	.section	.nv.info.triton_poi_fused_cat_21,"",@"SHT_CUDA_INFO"
	.sectionflags	@""
	.align	4


	//----- nvinfo : EIATTR_CUDA_API_VERSION
	.align		4
        /*0000*/ 	.byte	0x04, 0x37
        /*0002*/ 	.short	(.L_11 - .L_10)
.L_10:
        /*0004*/ 	.word	0x0000007c


	//----- nvinfo : EIATTR_KPARAM_INFO
	.align		4
.L_11:
        /*0008*/ 	.byte	0x04, 0x17
        /*000a*/ 	.short	(.L_13 - .L_12)
.L_12:
        /*000c*/ 	.word	0x00000000
        /*0010*/ 	.short	0x0015
        /*0012*/ 	.short	0x00a8
        /*0014*/ 	.byte	0x00, 0xf0, 0x11, 0x00


	//----- nvinfo : EIATTR_KPARAM_INFO
	.align		4
.L_13:
        /*0018*/ 	.byte	0x04, 0x17
        /*001a*/ 	.short	(.L_15 - .L_14)
.L_14:
        /*001c*/ 	.word	0x00000000
        /*0020*/ 	.short	0x0014
        /*0022*/ 	.short	0x00a0
        /*0024*/ 	.byte	0x00, 0xf4, 0x21, 0x00


	//----- nvinfo : EIATTR_KPARAM_INFO
	.align		4
.L_15:
        /*0028*/ 	.byte	0x04, 0x17
        /*002a*/ 	.short	(.L_17 - .L_16)
.L_16:
        /*002c*/ 	.word	0x00000000
        /*0030*/ 	.short	0x0013
        /*0032*/ 	.short	0x0098
        /*0034*/ 	.byte	0x00, 0xf4, 0x21, 0x00


	//----- nvinfo : EIATTR_KPARAM_INFO
	.align		4
.L_17:
        /*0038*/ 	.byte	0x04, 0x17
        /*003a*/ 	.short	(.L_19 - .L_18)
.L_18:
        /*003c*/ 	.word	0x00000000
        /*0040*/ 	.short	0x0012
        /*0042*/ 	.short	0x0090
        /*0044*/ 	.byte	0x00, 0xf4, 0x21, 0x00


	//----- nvinfo : EIATTR_KPARAM_INFO
	.align		4
.L_19:
        /*0048*/ 	.byte	0x04, 0x17
        /*004a*/ 	.short	(.L_21 - .L_20)
.L_20:
        /*004c*/ 	.word	0x00000000
        /*0050*/ 	.short	0x0011
        /*0052*/ 	.short	0x0088
        /*0054*/ 	.byte	0x00, 0xf4, 0x21, 0x00


	//----- nvinfo : EIATTR_KPARAM_INFO
	.align		4
.L_21:
        /*0058*/ 	.byte	0x04, 0x17
        /*005a*/ 	.short	(.L_23 - .L_22)
.L_22:
        /*005c*/ 	.word	0x00000000
        /*0060*/ 	.short	0x0010
        /*0062*/ 	.short	0x0080
        /*0064*/ 	.byte	0x00, 0xf4, 0x21, 0x00


	//----- nvinfo : EIATTR_KPARAM_INFO
	.align		4
.L_23:
        /*0068*/ 	.byte	0x04, 0x17
        /*006a*/ 	.short	(.L_25 - .L_24)
.L_24:
        /*006c*/ 	.word	0x00000000
        /*0070*/ 	.short	0x000f
        /*0072*/ 	.short	0x0078
        /*0074*/ 	.byte	0x00, 0xf4, 0x21, 0x00


	//----- nvinfo : EIATTR_KPARAM_INFO
	.align		4
.L_25:
        /*0078*/ 	.byte	0x04, 0x17
        /*007a*/ 	.short	(.L_27 - .L_26)
.L_26:
        /*007c*/ 	.word	0x00000000
        /*0080*/ 	.short	0x000e
        /*0082*/ 	.short	0x0070
        /*0084*/ 	.byte	0x00, 0xf4, 0x21, 0x00


	//----- nvinfo : EIATTR_KPARAM_INFO
	.align		4
.L_27:
        /*0088*/ 	.byte	0x04, 0x17
        /*008a*/ 	.short	(.L_29 - .L_28)
.L_28:
        /*008c*/ 	.word	0x00000000
        /*0090*/ 	.short	0x000d
        /*0092*/ 	.short	0x0068
        /*0094*/ 	.byte	0x00, 0xf4, 0x21, 0x00


	//----- nvinfo : EIATTR_KPARAM_INFO
	.align		4
.L_29:
        /*0098*/ 	.byte	0x04, 0x17
        /*009a*/ 	.short	(.L_31 - .L_30)
.L_30:
        /*009c*/ 	.word	0x00000000
        /*00a0*/ 	.short	0x000c
        /*00a2*/ 	.short	0x0060
        /*00a4*/ 	.byte	0x00, 0xf4, 0x21, 0x00


	//----- nvinfo : EIATTR_KPARAM_INFO
	.align		4
.L_31:
        /*00a8*/ 	.byte	0x04, 0x17
        /*00aa*/ 	.short	(.L_33 - .L_32)
.L_32:
        /*00ac*/ 	.word	0x00000000
        /*00b0*/ 	.short	0x000b
        /*00b2*/ 	.short	0x0058
        /*00b4*/ 	.byte	0x00, 0xf4, 0x21, 0x00


	//----- nvinfo : EIATTR_KPARAM_INFO
	.align		4
.L_33:
        /*00b8*/ 	.byte	0x04, 0x17
        /*00ba*/ 	.short	(.L_35 - .L_34)
.L_34:
        /*00bc*/ 	.word	0x00000000
        /*00c0*/ 	.short	0x000a
        /*00c2*/ 	.short	0x0050
        /*00c4*/ 	.byte	0x00, 0xf4, 0x21, 0x00


	//----- nvinfo : EIATTR_KPARAM_INFO
	.align		4
.L_35:
        /*00c8*/ 	.byte	0x04, 0x17
        /*00ca*/ 	.short	(.L_37 - .L_36)
.L_36:
        /*00cc*/ 	.word	0x00000000
        /*00d0*/ 	.short	0x0009
        /*00d2*/ 	.short	0x0048
        /*00d4*/ 	.byte	0x00, 0xf4, 0x21, 0x00


	//----- nvinfo : EIATTR_KPARAM_INFO
	.align		4
.L_37:
        /*00d8*/ 	.byte	0x04, 0x17
        /*00da*/ 	.short	(.L_39 - .L_38)
.L_38:
        /*00dc*/ 	.word	0x00000000
        /*00e0*/ 	.short	0x0008
        /*00e2*/ 	.short	0x0040
        /*00e4*/ 	.byte	0x00, 0xf4, 0x21, 0x00


	//----- nvinfo : EIATTR_KPARAM_INFO
	.align		4
.L_39:
        /*00e8*/ 	.byte	0x04, 0x17
        /*00ea*/ 	.short	(.L_41 - .L_40)
.L_40:
        /*00ec*/ 	.word	0x00000000
        /*00f0*/ 	.short	0x0007
        /*00f2*/ 	.short	0x0038
        /*00f4*/ 	.byte	0x00, 0xf4, 0x21, 0x00


	//----- nvinfo : EIATTR_KPARAM_INFO
	.align		4
.L_41:
        /*00f8*/ 	.byte	0x04, 0x17
        /*00fa*/ 	.short	(.L_43 - .L_42)
.L_42:
        /*00fc*/ 	.word	0x00000000
        /*0100*/ 	.short	0x0006
        /*0102*/ 	.short	0x0030
        /*0104*/ 	.byte	0x00, 0xf4, 0x21, 0x00


	//----- nvinfo : EIATTR_KPARAM_INFO
	.align		4
.L_43:
        /*0108*/ 	.byte	0x04, 0x17
        /*010a*/ 	.short	(.L_45 - .L_44)
.L_44:
        /*010c*/ 	.word	0x00000000
        /*0110*/ 	.short	0x0005
        /*0112*/ 	.short	0x0028
        /*0114*/ 	.byte	0x00, 0xf4, 0x21, 0x00


	//----- nvinfo : EIATTR_KPARAM_INFO
	.align		4
.L_45:
        /*0118*/ 	.byte	0x04, 0x17
        /*011a*/ 	.short	(.L_47 - .L_46)
.L_46:
        /*011c*/ 	.word	0x00000000
        /*0120*/ 	.short	0x0004
        /*0122*/ 	.short	0x0020
        /*0124*/ 	.byte	0x00, 0xf4, 0x21, 0x00


	//----- nvinfo : EIATTR_KPARAM_INFO
	.align		4
.L_47:
        /*0128*/ 	.byte	0x04, 0x17
        /*012a*/ 	.short	(.L_49 - .L_48)
.L_48:
        /*012c*/ 	.word	0x00000000
        /*0130*/ 	.short	0x0003
        /*0132*/ 	.short	0x0018
        /*0134*/ 	.byte	0x00, 0xf4, 0x21, 0x00


	//----- nvinfo : EIATTR_KPARAM_INFO
	.align		4
.L_49:
        /*0138*/ 	.byte	0x04, 0x17
        /*013a*/ 	.short	(.L_51 - .L_50)
.L_50:
        /*013c*/ 	.word	0x00000000
        /*0140*/ 	.short	0x0002
        /*0142*/ 	.short	0x0010
        /*0144*/ 	.byte	0x00, 0xf4, 0x21, 0x00


	//----- nvinfo : EIATTR_KPARAM_INFO
	.align		4
.L_51:
        /*0148*/ 	.byte	0x04, 0x17
        /*014a*/ 	.short	(.L_53 - .L_52)
.L_52:
        /*014c*/ 	.word	0x00000000
        /*0150*/ 	.short	0x0001
        /*0152*/ 	.short	0x0008
        /*0154*/ 	.byte	0x00, 0xf4, 0x21, 0x00


	//----- nvinfo : EIATTR_KPARAM_INFO
	.align		4
.L_53:
        /*0158*/ 	.byte	0x04, 0x17
        /*015a*/ 	.short	(.L_55 - .L_54)
.L_54:
        /*015c*/ 	.word	0x00000000
        /*0160*/ 	.short	0x0000
        /*0162*/ 	.short	0x0000
        /*0164*/ 	.byte	0x00, 0xf4, 0x21, 0x00


	//----- nvinfo : EIATTR_SPARSE_MMA_MASK
	.align		4
.L_55:
        /*0168*/ 	.byte	0x03, 0x50
        /*016a*/ 	.short	0x0000


	//----- nvinfo : EIATTR_MAXREG_COUNT
	.align		4
        /*016c*/ 	.byte	0x03, 0x1b
        /*016e*/ 	.short	0x00ff


	//----- nvinfo : EIATTR_EXIT_INSTR_OFFSETS
	.align		4
        /*0170*/ 	.byte	0x04, 0x1c
        /*0172*/ 	.short	(.L_57 - .L_56)


	//   ....[0]....
.L_56:
        /*0174*/ 	.word	0x00004500


	//----- nvinfo : EIATTR_REQNTID
	.align		4
.L_57:
        /*0178*/ 	.byte	0x04, 0x10
        /*017a*/ 	.short	(.L_59 - .L_58)
.L_58:
        /*017c*/ 	.word	0x00000080
        /*0180*/ 	.word	0x00000001
        /*0184*/ 	.word	0x00000001


	//----- nvinfo : EIATTR_CBANK_PARAM_SIZE
	.align		4
.L_59:
        /*0188*/ 	.byte	0x03, 0x19
        /*018a*/ 	.short	0x00ac


	//----- nvinfo : EIATTR_PARAM_CBANK
	.align		4
        /*018c*/ 	.byte	0x04, 0x0a
        /*018e*/ 	.short	(.L_61 - .L_60)
	.align		4
.L_60:
        /*0190*/ 	.word	index@(.nv.constant0.triton_poi_fused_cat_21)
        /*0194*/ 	.short	0x0210
        /*0196*/ 	.short	0x00ac


	//----- nvinfo : EIATTR_SW_WAR
	.align		4
.L_61:
        /*0198*/ 	.byte	0x04, 0x36
        /*019a*/ 	.short	(.L_63 - .L_62)
.L_62:
        /*019c*/ 	.word	0x00000008
.L_63:


//--------------------- .nv.callgraph             --------------------------
	.section	.nv.callgraph,"",@"SHT_CUDA_CALLGRAPH"
	.align	4
	.sectionentsize	8
	.align		4
        /*0000*/ 	.word	0x00000000
	.align		4
        /*0004*/ 	.word	0xffffffff
	.align		4
        /*0008*/ 	.word	0x00000000
	.align		4
        /*000c*/ 	.word	0xfffffffe
	.align		4
        /*0010*/ 	.word	0x00000000
	.align		4
        /*0014*/ 	.word	0xfffffffd
	.align		4
        /*0018*/ 	.word	0x00000000
	.align		4
        /*001c*/ 	.word	0xfffffffc


//--------------------- .nv.constant4             --------------------------
	.section	.nv.constant4,"a",@progbits
	.align	8
	.align		8
.nv.constant4:
        /*0000*/ 	.dword	_$_str
	.align		8
        /*0008*/ 	.dword	_$_str_$_2


//--------------------- .text.triton_poi_fused_cat_21 --------------------------
	.section	.text.triton_poi_fused_cat_21,"ax",@progbits
	.align	128
        .global         triton_poi_fused_cat_21
        .type           triton_poi_fused_cat_21,@function
        .size           triton_poi_fused_cat_21,(.L_x_1 - triton_poi_fused_cat_21)
        .other          triton_poi_fused_cat_21,@"STO_CUDA_ENTRY STV_DEFAULT"
triton_poi_fused_cat_21:
.text.triton_poi_fused_cat_21:
[----:B------:R-:W-:Y:S01]  /*0000*/  LDC R1, c[0x0][0x28] ;  /* 0x00000a00ff017b82 */ /* 0x000fe20000000800 */
[----:B------:R-:W1:Y:S07]  /*0010*/  S2R R0, SR_TID.X ;  /* 0x0000000000007919 */ /* 0x000e6e0000002100 */
[----:B------:R-:W2:Y:S01]  /*0020*/  LDC.64 R4, c[0x0][0x220] ;  /* 0x00008800ff047b82 */ /* 0x000ea20000000a00 */
[----:B------:R-:W-:Y:S01]  /*0030*/  CS2R R46, SRZ ;  /* 0x00000000002e7805 */ /* 0x000fe2000001ff00 */
[----:B------:R-:W-:Y:S01]  /*0040*/  ULDC.64 UR4, c[0x0][0x208] ;  /* 0x0000820000047ab9 */ /* 0x000fe20000000a00 */
[----:B------:R-:W3:Y:S01]  /*0050*/  S2R R3, SR_CTAID.X ;  /* 0x0000000000037919 */ /* 0x000ee20000002500 */
[----:B------:R-:W-:Y:S01]  /*0060*/  CS2R R56, SRZ ;  /* 0x0000000000387805 */ /* 0x000fe2000001ff00 */
[----:B------:R-:W-:Y:S01]  /*0070*/  IMAD.MOV.U32 R19, RZ, RZ, RZ ;  /* 0x000000ffff137224 */ /* 0x000fe200078e00ff */
[----:B------:R-:W-:Y:S01]  /*0080*/  CS2R R90, SRZ ;  /* 0x00000000005a7805 */ /* 0x000fe2000001ff00 */
[----:B------:R-:W-:Y:S01]  /*0090*/  IMAD.MOV.U32 R94, RZ, RZ, RZ ;  /* 0x000000ffff5e7224 */ /* 0x000fe200078e00ff */
[----:B------:R-:W-:-:S02]  /*00a0*/  CS2R R92, SRZ ;  /* 0x00000000005c7805 */ /* 0x000fc4000001ff00 */
[----:B------:R-:W-:Y:S02]  /*00b0*/  CS2R R88, SRZ ;  /* 0x0000000000587805 */ /* 0x000fe4000001ff00 */
[----:B------:R-:W-:Y:S02]  /*00c0*/  CS2R R30, SRZ ;  /* 0x00000000001e7805 */ /* 0x000fe4000001ff00 */
[----:B------:R-:W-:Y:S02]  /*00d0*/  CS2R R36, SRZ ;  /* 0x0000000000247805 */ /* 0x000fe4000001ff00 */
[----:B------:R-:W-:Y:S01]  /*00e0*/  CS2R R34, SRZ ;  /* 0x0000000000227805 */ /* 0x000fe2000001ff00 */
[----:B------:R-:W4:Y:S01]  /*00f0*/  LDC.64 R8, c[0x0][0x218] ;  /* 0x00008600ff087b82 */ /* 0x000f220000000a00 */
[----:B------:R-:W-:Y:S02]  /*0100*/  CS2R R62, SRZ ;  /* 0x00000000003e7805 */ /* 0x000fe4000001ff00 */
[----:B------:R-:W-:-:S02]  /*0110*/  CS2R R74, SRZ ;  /* 0x00000000004a7805 */ /* 0x000fc4000001ff00 */
[----:B------:R-:W-:Y:S02]  /*0120*/  CS2R R68, SRZ ;  /* 0x0000000000447805 */ /* 0x000fe4000001ff00 */
[----:B------:R-:W-:Y:S01]  /*0130*/  CS2R R64, SRZ ;  /* 0x0000000000407805 */ /* 0x000fe2000001ff00 */
[----:B------:R-:W5:Y:S01]  /*0140*/  LDC.64 R16, c[0x0][0x288] ;  /* 0x0000a200ff107b82 */ /* 0x000f620000000a00 */
[----:B------:R-:W-:Y:S01]  /*0150*/  IMAD.MOV.U32 R44, RZ, RZ, 0x24 ;  /* 0x00000024ff2c7424 */ /* 0x000fe200078e00ff */
[----:B------:R-:W-:Y:S02]  /*0160*/  CS2R R60, SRZ ;  /* 0x00000000003c7805 */ /* 0x000fe4000001ff00 */
[----:B------:R-:W-:Y:S02]  /*0170*/  CS2R R76, SRZ ;  /* 0x00000000004c7805 */ /* 0x000fe4000001ff00 */
[----:B------:R-:W-:Y:S02]  /*0180*/  CS2R R70, SRZ ;  /* 0x0000000000467805 */ /* 0x000fe4000001ff00 */
[----:B------:R-:W2:Y:S01]  /*0190*/  LDC.64 R28, c[0x0][0x230] ;  /* 0x00008c00ff1c7b82 */ /* 0x000ea20000000a00 */
[----:B-1----:R-:W-:-:S05]  /*01a0*/  IMAD.SHL.U32 R0, R0, 0x4, RZ ;  /* 0x0000000400007824 */ /* 0x002fca00078e00ff */
[----:B------:R-:W-:Y:S02]  /*01b0*/  LOP3.LUT R0, R0, 0x1fc, RZ, 0xc0, !PT ;  /* 0x000001fc00007812 */ /* 0x000fe400078ec0ff */
[----:B------:R-:W1:Y:S03]  /*01c0*/  LDC.64 R24, c[0x0][0x2a0] ;  /* 0x0000a800ff187b82 */ /* 0x000e660000000a00 */
[----:B---3--:R-:W-:-:S04]  /*01d0*/  IMAD R0, R3, 0x400, R0 ;  /* 0x0000040003007824 */ /* 0x008fc800078e0200 */
[----:B------:R-:W-:Y:S01]  /*01e0*/  IMAD.HI R10, R0, 0x38e38e39, RZ ;  /* 0x38e38e39000a7827 */ /* 0x000fe200078e02ff */
[----:B------:R-:W3:Y:S04]  /*01f0*/  LDC.64 R22, c[0x0][0x2a8] ;  /* 0x0000aa00ff167b82 */ /* 0x000ee80000000a00 */
[----:B------:R-:W-:-:S04]  /*0200*/  SHF.R.U32.HI R11, RZ, 0x1f, R10 ;  /* 0x0000001fff0b7819 */ /* 0x000fc8000001160a */
[----:B------:R-:W-:Y:S02]  /*0210*/  LEA.HI.SX32 R13, R10, R11, 0x1d ;  /* 0x0000000b0a0d7211 */ /* 0x000fe400078feaff */
[----:B------:R-:W-:Y:S02]  /*0220*/  CS2R R72, SRZ ;  /* 0x0000000000487805 */ /* 0x000fe4000001ff00 */
[----:B------:R-:W-:Y:S02]  /*0230*/  CS2R R58, SRZ ;  /* 0x00000000003a7805 */ /* 0x000fe4000001ff00 */
[----:B------:R-:W-:Y:S02]  /*0240*/  CS2R R52, SRZ ;  /* 0x0000000000347805 */ /* 0x000fe4000001ff00 */
[----:B------:R-:W-:Y:S02]  /*0250*/  SHF.R.S32.HI R2, RZ, 0x1f, R13 ;  /* 0x0000001fff027819 */ /* 0x000fe4000001140d */
[----:B------:R-:W-:-:S02]  /*0260*/  CS2R R48, SRZ ;  /* 0x0000000000307805 */ /* 0x000fc4000001ff00 */
[----:B------:R-:W-:Y:S01]  /*0270*/  CS2R R50, SRZ ;  /* 0x0000000000327805 */ /* 0x000fe2000001ff00 */
[----:B------:R-:W-:Y:S01]  /*0280*/  IMAD.MOV.U32 R54, RZ, RZ, RZ ;  /* 0x000000ffff367224 */ /* 0x000fe200078e00ff */
[----:B------:R-:W-:Y:S02]  /*0290*/  LEA.HI R2, R2, R13, RZ, 0xa ;  /* 0x0000000d02027211 */ /* 0x000fe400078f50ff */
[----:B------:R-:W-:Y:S01]  /*02a0*/  CS2R R78, SRZ ;  /* 0x00000000004e7805 */ /* 0x000fe2000001ff00 */
[----:B------:R-:W1:Y:S01]  /*02b0*/  LDC.64 R26, c[0x0][0x210] ;  /* 0x00008400ff1a7b82 */ /* 0x000e620000000a00 */
[----:B------:R-:W-:-:S05]  /*02c0*/  LOP3.LUT R2, R2, 0xfffffc00, RZ, 0xc0, !PT ;  /* 0xfffffc0002027812 */ /* 0x000fca00078ec0ff */
[----:B------:R-:W-:-:S04]  /*02d0*/  IMAD.IADD R45, R13, 0x1, -R2 ;  /* 0x000000010d2d7824 */ /* 0x000fc800078e0a02 */
[C---:B--2---:R-:W-:Y:S01]  /*02e0*/  IMAD.WIDE R2, R45.reuse, 0x4, R4 ;  /* 0x000000042d027825 */ /* 0x044fe200078e0204 */
[----:B------:R-:W-:-:S03]  /*02f0*/  ISETP.GE.AND P4, PT, R45, 0x180, PT ;  /* 0x000001802d00780c */ /* 0x000fc60003f86270 */
[----:B------:R-:W-:-:S10]  /*0300*/  VIADD R18, R0, 0x200 ;  /* 0x0000020000127836 */ /* 0x000fd40000000000 */
[----:B------:R-:W2:Y:S01]  /*0310*/  @!P4 LDG.E.EL R46, desc[UR4][R2.64] ;  /* 0x00000004022ec981 */ /* 0x000ea2000c2e1900 */
[----:B------:R-:W-:-:S03]  /*0320*/  IMAD.HI R41, R18, 0x38e38e39, RZ ;  /* 0x38e38e3912297827 */ /* 0x000fc600078e02ff */
[----:B------:R-:W2:Y:S02]  /*0330*/  @!P4 LDG.E.EL R56, desc[UR4][R2.64] ;  /* 0x000000040238c981 */ /* 0x000ea4000c2e1900 */
[----:B------:R-:W-:Y:S02]  /*0340*/  SHF.R.U32.HI R12, RZ, 0x1f, R41 ;  /* 0x0000001fff0c7819 */ /* 0x000fe40000011629 */
[----:B------:R-:W2:Y:S02]  /*0350*/  @!P4 LDG.E.EL R57, desc[UR4][R2.64] ;  /* 0x000000040239c981 */ /* 0x000ea4000c2e1900 */
[----:B------:R-:W-:Y:S02]  /*0360*/  LEA.HI.SX32 R15, R41, R12, 0x1d ;  /* 0x0000000c290f7211 */ /* 0x000fe400078feaff */
[----:B------:R1:W2:Y:S02]  /*0370*/  @!P4 LDG.E.EL R19, desc[UR4][R2.64] ;  /* 0x000000040213c981 */ /* 0x0002a4000c2e1900 */
[----:B------:R-:W-:-:S04]  /*0380*/  SHF.R.S32.HI R6, RZ, 0x1f, R15 ;  /* 0x0000001fff067819 */ /* 0x000fc8000001140f */
[----:B------:R-:W-:-:S04]  /*0390*/  LEA.HI R6, R6, R15, RZ, 0xa ;  /* 0x0000000f06067211 */ /* 0x000fc800078f50ff */
[----:B------:R-:W-:-:S05]  /*03a0*/  LOP3.LUT R6, R6, 0xfffffc00, RZ, 0xc0, !PT ;  /* 0xfffffc0006067812 */ /* 0x000fca00078ec0ff */
[----:B------:R-:W-:Y:S02]  /*03b0*/  IMAD.IADD R39, R15, 0x1, -R6 ;  /* 0x000000010f277824 */ /* 0x000fe400078e0a06 */
[----:B------:R-:W1:Y:S03]  /*03c0*/  LDC.64 R6, c[0x0][0x298] ;  /* 0x0000a600ff067b82 */ /* 0x000e660000000a00 */
[C---:B------:R-:W-:Y:S01]  /*03d0*/  ISETP.GE.AND P1, PT, R39.reuse, 0x180, PT ;  /* 0x000001802700780c */ /* 0x040fe20003f26270 */
[----:B------:R-:W-:-:S12]  /*03e0*/  IMAD.WIDE R4, R39, 0x4, R4 ;  /* 0x0000000427047825 */ /* 0x000fd800078e0204 */
[----:B------:R-:W2:Y:S04]  /*03f0*/  @!P1 LDG.E.EL R91, desc[UR4][R4.64] ;  /* 0x00000004045b9981 */ /* 0x000ea8000c2e1900 */
[----:B------:R-:W2:Y:S01]  /*0400*/  @!P1 LDG.E.EL R94, desc[UR4][R4.64] ;  /* 0x00000004045e9981 */ /* 0x000ea2000c2e1900 */
[C---:B------:R-:W-:Y:S01]  /*0410*/  ISETP.GT.AND P3, PT, R45.reuse, 0x37f, PT ;  /* 0x0000037f2d00780c */ /* 0x040fe20003f64270 */
[--C-:B-1----:R-:W-:Y:S02]  /*0420*/  IMAD.WIDE R2, R45, 0x4, R6.reuse ;  /* 0x000000042d027825 */ /* 0x102fe400078e0206 */
[----:B------:R-:W2:Y:S04]  /*0430*/  @!P1 LDG.E.EL R90, desc[UR4][R4.64] ;  /* 0x00000004045a9981 */ /* 0x000ea8000c2e1900 */
[----:B------:R-:W2:Y:S06]  /*0440*/  @!P1 LDG.E.EL R92, desc[UR4][R4.64] ;  /* 0x00000004045c9981 */ /* 0x000eac000c2e1900 */
[----:B------:R-:W2:Y:S04]  /*0450*/  @P3 LDG.E.EL R93, desc[UR4][R2.64+-0xe00] ;  /* 0xfff20004025d3981 */ /* 0x000ea8000c2e1900 */
[----:B------:R-:W2:Y:S01]  /*0460*/  @P3 LDG.E.EL R89, desc[UR4][R2.64+-0xe00] ;  /* 0xfff2000402593981 */ /* 0x000ea2000c2e1900 */
[C---:B------:R-:W-:Y:S01]  /*0470*/  ISETP.GT.AND P5, PT, R39.reuse, 0x37f, PT ;  /* 0x0000037f2700780c */ /* 0x040fe20003fa4270 */
[----:B------:R-:W-:-:S02]  /*0480*/  IMAD.WIDE R6, R39, 0x4, R6 ;  /* 0x0000000427067825 */ /* 0x000fc400078e0206 */
[----:B------:R-:W2:Y:S04]  /*0490*/  @P3 LDG.E.EL R36, desc[UR4][R2.64+-0xe00] ;  /* 0xfff2000402243981 */ /* 0x000ea8000c2e1900 */
[----:B------:R1:W2:Y:S06]  /*04a0*/  @P3 LDG.E.EL R37, desc[UR4][R2.64+-0xe00] ;  /* 0xfff2000402253981 */ /* 0x0002ac000c2e1900 */
[----:B------:R-:W2:Y:S04]  /*04b0*/  @P5 LDG.E.EL R30, desc[UR4][R6.64+-0xe00] ;  /* 0xfff20004061e5981 */ /* 0x000ea8000c2e1900 */
[----:B------:R-:W2:Y:S01]  /*04c0*/  @P5 LDG.E.EL R31, desc[UR4][R6.64+-0xe00] ;  /* 0xfff20004061f5981 */ /* 0x000ea2000c2e1900 */
[----:B01----:R-:W0:Y:S03]  /*04d0*/  LDC.64 R2, c[0x0][0x270] ;  /* 0x00009c00ff027b82 */ /* 0x003e260000000a00 */
[----:B------:R-:W2:Y:S04]  /*04e0*/  @P5 LDG.E.EL R35, desc[UR4][R6.64+-0xe00] ;  /* 0xfff2000406235981 */ /* 0x000ea8000c2e1900 */
[----:B------:R0:W2:Y:S01]  /*04f0*/  @P5 LDG.E.EL R34, desc[UR4][R6.64+-0xe00] ;  /* 0xfff2000406225981 */ /* 0x0000a2000c2e1900 */
[----:B------:R-:W-:Y:S01]  /*0500*/  LEA.HI.SX32 R10, R10, R11, 0x13 ;  /* 0x0000000b0a0a7211 */ /* 0x000fe200078f9aff */
[----:B------:R-:W-:-:S02]  /*0510*/  IMAD R13, R13, -0x24, R0 ;  /* 0xffffffdc0d0d7824 */ /* 0x000fc400078e0200 */
[----:B------:R-:W-:Y:S02]  /*0520*/  VIADD R4, R45, 0xfffffd80 ;  /* 0xfffffd802d047836 */ /* 0x000fe40000000000 */
[C---:B------:R-:W-:Y:S01]  /*0530*/  IMAD R5, R10.reuse, -0x9000, R0 ;  /* 0xffff70000a057824 */ /* 0x040fe200078e0200 */
[----:B------:R-:W-:Y:S01]  /*0540*/  LEA.HI.SX32 R41, R41, R12, 0x13 ;  /* 0x0000000c29297211 */ /* 0x000fe200078f9aff */
[C---:B------:R-:W-:Y:S02]  /*0550*/  IMAD R40, R10.reuse, 0x2400, R13 ;  /* 0x000024000a287824 */ /* 0x040fe400078e020d */
[C---:B------:R-:W-:Y:S02]  /*0560*/  IMAD R55, R10.reuse, 0x3600, R5 ;  /* 0x000036000a377824 */ /* 0x040fe400078e0205 */
[----:B------:R-:W-:Y:S01]  /*0570*/  IMAD R12, R10, 0x1200, R13 ;  /* 0x000012000a0c7824 */ /* 0x000fe200078e020d */
[----:B------:R-:W-:Y:S01]  /*0580*/  ISETP.GE.U32.AND P2, PT, R4, 0x100, PT ;  /* 0x000001000400780c */ /* 0x000fe20003f46070 */
[----:B------:R-:W1:Y:S01]  /*0590*/  LDC.64 R10, c[0x0][0x228] ;  /* 0x00008a00ff0a7b82 */ /* 0x000e620000000a00 */
[----:B------:R-:W-:-:S02]  /*05a0*/  IMAD R38, R15, -0x24, R18 ;  /* 0xffffffdc0f267824 */ /* 0x000fc400078e0212 */
[----:B0-----:R-:W-:-:S05]  /*05b0*/  IMAD.WIDE R6, R45, 0x4, R2 ;  /* 0x000000042d067825 */ /* 0x001fca00078e0202 */
[----:B------:R-:W0:Y:S01]  /*05c0*/  LDC.64 R14, c[0x0][0x290] ;  /* 0x0000a400ff0e7b82 */ /* 0x000e220000000a00 */
[----:B------:R-:W-:-:S03]  /*05d0*/  IMAD R43, R45, R44, -0x3600 ;  /* 0xffffca002d2b7424 */ /* 0x000fc600078e022c */
[----:B------:R-:W2:Y:S01]  /*05e0*/  @!P2 LDG.E.EL R62, desc[UR4][R6.64+-0xa00] ;  /* 0xfff60004063ea981 */ /* 0x000ea2000c2e1900 */
[----:B------:R-:W-:-:S03]  /*05f0*/  IMAD R44, R39, R44, -0x3600 ;  /* 0xffffca00272c7424 */ /* 0x000fc600078e022c */
[----:B------:R-:W2:Y:S04]  /*0600*/  @!P2 LDG.E.EL R74, desc[UR4][R6.64+-0xa00] ;  /* 0xfff60004064aa981 */ /* 0x000ea8000c2e1900 */
[----:B------:R-:W2:Y:S04]  /*0610*/  @!P2 LDG.E.EL R68, desc[UR4][R6.64+-0xa00] ;  /* 0xfff600040644a981 */ /* 0x000ea8000c2e1900 */
[----:B------:R4:W2:Y:S01]  /*0620*/  @!P2 LDG.E.EL R64, desc[UR4][R6.64+-0xa00] ;  /* 0xfff600040640a981 */ /* 0x0008a2000c2e1900 */
[----:B------:R-:W-:Y:S02]  /*0630*/  VIADD R99, R43, 0xffffdc00 ;  /* 0xffffdc002b637836 */ /* 0x000fe40000000000 */
[----:B------:R-:W-:-:S02]  /*0640*/  VIADD R42, R44, 0xffffdc00 ;  /* 0xffffdc002c2a7836 */ /* 0x000fc40000000000 */
[----:B----4-:R-:W-:-:S05]  /*0650*/  IMAD.WIDE R6, R39, 0x4, R8 ;  /* 0x0000000427067825 */ /* 0x010fca00078e0208 */
[----:B------:R-:W4:Y:S01]  /*0660*/  @!P1 LDG.E.EL R76, desc[UR4][R6.64] ;  /* 0x00000004064c9981 */ /* 0x000f22000c2e1900 */
[----:B------:R-:W-:-:S03]  /*0670*/  IMAD.WIDE R4, R45, 0x4, R8 ;  /* 0x000000042d047825 */ /* 0x000fc600078e0208 */
[----:B------:R-:W4:Y:S04]  /*0680*/  @!P1 LDG.E.EL R70, desc[UR4][R6.64] ;  /* 0x0000000406469981 */ /* 0x000f28000c2e1900 */
[----:B------:R-:W4:Y:S04]  /*0690*/  @!P1 LDG.E.EL R75, desc[UR4][R6.64] ;  /* 0x00000004064b9981 */ /* 0x000f28000c2e1900 */
[----:B------:R3:W4:Y:S01]  /*06a0*/  @!P1 LDG.E.EL R60, desc[UR4][R6.64] ;  /* 0x00000004063c9981 */ /* 0x000722000c2e1900 */
[----:B-1----:R-:W-:Y:S01]  /*06b0*/  IMAD.WIDE R8, R39, 0x4, R10 ;  /* 0x0000000427087825 */ /* 0x002fe200078e020a */
[----:B------:R-:W-:-:S02]  /*06c0*/  IADD3 R13, R99, -0x2400, R12 ;  /* 0xffffdc00630d7810 */ /* 0x000fc40007ffe00c */
[----:B------:R-:W4:Y:S01]  /*06d0*/  @!P4 LDG.E.EL R73, desc[UR4][R4.64] ;  /* 0x000000040449c981 */ /* 0x000f22000c2e1900 */
[----:B0-----:R-:W-:-:S03]  /*06e0*/  IMAD.WIDE R32, R39, 0x4, R14 ;  /* 0x0000000427207825 */ /* 0x001fc600078e020e */
[----:B------:R-:W4:Y:S01]  /*06f0*/  @!P4 LDG.E.EL R61, desc[UR4][R4.64] ;  /* 0x00000004043dc981 */ /* 0x000f22000c2e1900 */
[----:B---3--:R-:W-:-:S03]  /*0700*/  IMAD R7, R41, 0x1200, R38 ;  /* 0x0000120029077824 */ /* 0x008fc600078e0226 */
[----:B------:R-:W3:Y:S02]  /*0710*/  @!P4 LDG.E.EL R63, desc[UR4][R4.64] ;  /* 0x00000004043fc981 */ /* 0x000ee4000c2e1900 */
[----:B------:R-:W-:Y:S02]  /*0720*/  IADD3 R7, R42, -0x2400, R7 ;  /* 0xffffdc002a077810 */ /* 0x000fe40007ffe007 */
[----:B------:R0:W3:Y:S01]  /*0730*/  @!P4 LDG.E.EL R58, desc[UR4][R4.64] ;  /* 0x00000004043ac981 */ /* 0x0000e2000c2e1900 */
[----:B-----5:R-:W-:-:S03]  /*0740*/  IMAD.WIDE R12, R13, 0x4, R16 ;  /* 0x000000040d0c7825 */ /* 0x020fc600078e0210 */
[----:B------:R-:W5:Y:S01]  /*0750*/  @!P1 LDG.E.EL R52, desc[UR4][R8.64] ;  /* 0x0000000408349981 */ /* 0x000f62000c2e1900 */
[----:B------:R-:W-:-:S03]  /*0760*/  IMAD.WIDE R16, R7, 0x4, R16 ;  /* 0x0000000407107825 */ /* 0x000fc600078e0210 */
[----:B------:R-:W3:Y:S01]  /*0770*/  @!P1 LDG.E.EL R47, desc[UR4][R8.64] ;  /* 0x00000004082f9981 */ /* 0x000ee2000c2e1900 */
[----:B0-----:R-:W-:Y:S01]  /*0780*/  IMAD.WIDE R4, R45, 0x4, R10 ;  /* 0x000000042d047825 */ /* 0x001fe200078e020a */
[----:B------:R-:W-:Y:S02]  /*0790*/  CS2R R10, SRZ ;  /* 0x00000000000a7805 */ /* 0x000fe4000001ff00 */
[----:B------:R-:W3:Y:S04]  /*07a0*/  @!P1 LDG.E.EL R48, desc[UR4][R8.64] ;  /* 0x0000000408309981 */ /* 0x000ee8000c2e1900 */
[----:B------:R0:W3:Y:S01]  /*07b0*/  @!P1 LDG.E.EL R49, desc[UR4][R8.64] ;  /* 0x0000000408319981 */ /* 0x0000e2000c2e1900 */
[----:B------:R-:W-:-:S03]  /*07c0*/  CS2R R80, SRZ ;  /* 0x0000000000507805 */ /* 0x000fc6000001ff00 */
[----:B------:R-:W3:Y:S04]  /*07d0*/  @!P4 LDG.E.EL R72, desc[UR4][R4.64] ;  /* 0x000000040448c981 */ /* 0x000ee8000c2e1900 */
[----:B------:R-:W3:Y:S01]  /*07e0*/  @!P4 LDG.E.EL R69, desc[UR4][R4.64] ;  /* 0x000000040445c981 */ /* 0x000ee2000c2e1900 */
[----:B0-----:R-:W-:-:S03]  /*07f0*/  CS2R R8, SRZ ;  /* 0x0000000000087805 */ /* 0x001fc6000001ff00 */
[----:B------:R-:W3:Y:S04]  /*0800*/  @!P4 LDG.E.EL R50, desc[UR4][R4.64] ;  /* 0x000000040432c981 */ /* 0x000ee8000c2e1900 */
[----:B------:R0:W3:Y:S04]  /*0810*/  @!P4 LDG.E.EL R54, desc[UR4][R4.64] ;  /* 0x000000040436c981 */ /* 0x0000e8000c2e1900 */
[----:B------:R-:W3:Y:S04]  /*0820*/  @P5 LDG.E.EL R79, desc[UR4][R32.64+-0xe00] ;  /* 0xfff20004204f5981 */ /* 0x000ee8000c2e1900 */
[----:B------:R-:W3:Y:S01]  /*0830*/  @P5 LDG.E.128 R8, desc[UR4][R16.64] ;  /* 0x0000000410085981 */ /* 0x000ee2000c1e1d00 */
[----:B0-----:R-:W-:-:S03]  /*0840*/  IMAD.WIDE R4, R45, 0x4, R28 ;  /* 0x000000042d047825 */ /* 0x001fc600078e021c */
[----:B------:R-:W3:Y:S01]  /*0850*/  @P5 LDG.E.EL R80, desc[UR4][R32.64+-0xe00] ;  /* 0xfff2000420505981 */ /* 0x000ee2000c2e1900 */
[----:B------:R-:W-:Y:S02]  /*0860*/  CS2R R6, SRZ ;  /* 0x0000000000067805 */ /* 0x000fe4000001ff00 */
[----:B------:R-:W-:Y:S01]  /*0870*/  CS2R R82, SRZ ;  /* 0x0000000000527805 */ /* 0x000fe2000001ff00 */
[----:B------:R-:W3:Y:S01]  /*0880*/  @!P4 LDG.E.EL R71, desc[UR4][R4.64] ;  /* 0x000000040447c981 */ /* 0x000ee2000c2e1900 */
[----:B------:R-:W-:-:S03]  /*0890*/  IMAD.WIDE R20, R39, 0x4, R24 ;  /* 0x0000000427147825 */ /* 0x000fc600078e0218 */
[----:B------:R-:W3:Y:S04]  /*08a0*/  @!P4 LDG.E.EL R59, desc[UR4][R4.64] ;  /* 0x00000004043bc981 */ /* 0x000ee8000c2e1900 */
[----:B------:R-:W3:Y:S04]  /*08b0*/  @!P4 LDG.E.EL R53, desc[UR4][R4.64] ;  /* 0x000000040435c981 */ /* 0x000ee8000c2e1900 */
[----:B------:R0:W3:Y:S04]  /*08c0*/  @!P4 LDG.E.EL R51, desc[UR4][R4.64] ;  /* 0x000000040433c981 */ /* 0x0000e8000c2e1900 */
[----:B------:R-:W3:Y:S04]  /*08d0*/  @P5 LDG.E.EL R78, desc[UR4][R32.64+-0xe00] ;  /* 0xfff20004204e5981 */ /* 0x000ee8000c2e1900 */
[----:B------:R1:W3:Y:S01]  /*08e0*/  @P5 LDG.E.EL R81, desc[UR4][R32.64+-0xe00] ;  /* 0xfff2000420515981 */ /* 0x0002e2000c2e1900 */
[----:B0-----:R-:W-:-:S02]  /*08f0*/  CS2R R4, SRZ ;  /* 0x0000000000047805 */ /* 0x001fc4000001ff00 */
[----:B------:R-:W-:Y:S01]  /*0900*/  CS2R R66, SRZ ;  /* 0x0000000000427805 */ /* 0x000fe2000001ff00 */
[----:B------:R-:W3:Y:S01]  /*0910*/  @P5 LDG.E.EL R82, desc[UR4][R20.64+-0xe00] ;  /* 0xfff2000414525981 */ /* 0x000ee2000c2e1900 */
[----:B------:R-:W-:Y:S02]  /*0920*/  IMAD R18, R41, -0x9000, R18 ;  /* 0xffff700029127824 */ /* 0x000fe400078e0212 */
[----:B------:R-:W-:Y:S01]  /*0930*/  IMAD.WIDE R16, R45, 0x4, R14 ;  /* 0x000000042d107825 */ /* 0x000fe200078e020e */
[----:B------:R0:W3:Y:S03]  /*0940*/  @P3 LDG.E.128 R4, desc[UR4][R12.64] ;  /* 0x000000040c043981 */ /* 0x0000e6000c1e1d00 */
[----:B-1----:R-:W-:Y:S01]  /*0950*/  IMAD.WIDE R32, R39, 0x4, R22 ;  /* 0x0000000427207825 */ /* 0x002fe200078e0216 */
[----:B------:R-:W3:Y:S04]  /*0960*/  @P3 LDG.E.EL R77, desc[UR4][R16.64+-0xe00] ;  /* 0xfff20004104d3981 */ /* 0x000ee8000c2e1900 */
[----:B------:R-:W3:Y:S01]  /*0970*/  @P5 LDG.E.EL R83, desc[UR4][R32.64+-0xe00] ;  /* 0xfff2000420535981 */ /* 0x000ee2000c2e1900 */
[----:B------:R-:W-:Y:S01]  /*0980*/  IMAD R87, R41, 0x3600, R18 ;  /* 0x0000360029577824 */ /* 0x000fe200078e0212 */
[----:B0-----:R-:W-:-:S02]  /*0990*/  CS2R R12, SRZ ;  /* 0x00000000000c7805 */ /* 0x001fc4000001ff00 */
[----:B------:R-:W-:Y:S01]  /*09a0*/  CS2R R14, SRZ ;  /* 0x00000000000e7805 */ /* 0x000fe2000001ff00 */
[----:B------:R-:W3:Y:S01]  /*09b0*/  @P3 LDG.E.EL R66, desc[UR4][R16.64+-0xe00] ;  /* 0xfff2000410423981 */ /* 0x000ee2000c2e1900 */
[----:B------:R-:W-:-:S03]  /*09c0*/  IMAD.WIDE R86, R87, 0x4, R26 ;  /* 0x0000000457567825 */ /* 0x000fc600078e021a */
[----:B------:R-:W3:Y:S04]  /*09d0*/  @P3 LDG.E.EL R65, desc[UR4][R16.64+-0xe00] ;  /* 0xfff2000410413981 */ /* 0x000ee8000c2e1900 */
[----:B------:R-:W3:Y:S04]  /*09e0*/  @!P1 LDG.E.128 R12, desc[UR4][R86.64] ;  /* 0x00000004560c9981 */ /* 0x000ee8000c1e1d00 */
[----:B------:R0:W3:Y:S01]  /*09f0*/  @P3 LDG.E.EL R67, desc[UR4][R16.64+-0xe00] ;  /* 0xfff2000410433981 */ /* 0x0000e2000c2e1900 */
[----:B--2---:R-:W-:-:S05]  /*0a00*/  SEL R46, R46, RZ, !P4 ;  /* 0x000000ff2e2e7207 */ /* 0x004fca0006000000 */
[----:B------:R-:W-:Y:S01]  /*0a10*/  FADD R100, R46, 9.9999997473787516356e-06 ;  /* 0x3727c5ac2e647421 */ /* 0x000fe20000000000 */
[----:B------:R-:W-:-:S05]  /*0a20*/  SEL R56, R56, RZ, !P4 ;  /* 0x000000ff38387207 */ /* 0x000fca0006000000 */
[----:B------:R-:W1:Y:S01]  /*0a30*/  MUFU.SQRT R100, R100 ;  /* 0x0000006400647308 */ /* 0x000e620000002000 */
[----:B------:R-:W-:Y:S01]  /*0a40*/  FADD R103, R56, 9.9999997473787516356e-06 ;  /* 0x3727c5ac38677421 */ /* 0x000fe20000000000 */
[----:B------:R-:W-:Y:S02]  /*0a50*/  SEL R101, R57, RZ, !P4 ;  /* 0x000000ff39657207 */ /* 0x000fe40006000000 */
[----:B0-----:R-:W-:Y:S02]  /*0a60*/  CS2R R16, SRZ ;  /* 0x0000000000107805 */ /* 0x001fe4000001ff00 */
[----:B------:R-:W-:Y:S02]  /*0a70*/  SEL R105, R19, RZ, !P4 ;  /* 0x000000ff13697207 */ /* 0x000fe40006000000 */
[----:B------:R-:W0:Y:S01]  /*0a80*/  MUFU.SQRT R103, R103 ;  /* 0x0000006700677308 */ /* 0x000e220000002000 */
[----:B------:R-:W-:Y:S02]  /*0a90*/  IMAD.MOV.U32 R18, RZ, RZ, RZ ;  /* 0x000000ffff127224 */ /* 0x000fe400078e00ff */
[----:B------:R-:W-:Y:S01]  /*0aa0*/  IMAD.MOV.U32 R19, RZ, RZ, RZ ;  /* 0x000000ffff137224 */ /* 0x000fe200078e00ff */
[C---:B-1----:R-:W-:Y:S01]  /*0ab0*/  FSETP.GT.AND P6, PT, R100.reuse, 8.50705917302346158658e+37, PT ;  /* 0x7e8000006400780b */ /* 0x042fe20003fc4000 */
[----:B------:R-:W-:Y:S01]  /*0ac0*/  IMAD.WIDE R26, R55, 0x4, R26 ;  /* 0x00000004371a7825 */ /* 0x000fe200078e021a */
[----:B------:R-:W-:-:S03]  /*0ad0*/  FSETP.GEU.AND P0, PT, R100, 1.175494350822287508e-38, PT ;  /* 0x008000006400780b */ /* 0x000fc60003f0e000 */
[----:B------:R-:W-:Y:S01]  /*0ae0*/  FADD R101, R101, 9.9999997473787516356e-06 ;  /* 0x3727c5ac65657421 */ /* 0x000fe20000000000 */
[----:B------:R-:W-:Y:S01]  /*0af0*/  IMAD.MOV.U32 R46, RZ, RZ, 0x3e800000 ;  /* 0x3e800000ff2e7424 */ /* 0x000fe200078e00ff */
[----:B------:R-:W2:Y:S04]  /*0b00*/  @!P4 LDG.E.128 R16, desc[UR4][R26.64] ;  /* 0x000000041a10c981 */ /* 0x000ea8000c1e1d00 */
[----:B------:R-:W1:Y:S01]  /*0b10*/  MUFU.SQRT R101, R101 ;  /* 0x0000006500657308 */ /* 0x000e620000002000 */
[----:B------:R-:W-:Y:S01]  /*0b20*/  FSEL R111, R46, 1, P6 ;  /* 0x3f8000002e6f7808 */ /* 0x000fe20003000000 */
[----:B------:R-:W-:Y:S01]  /*0b30*/  @P6 FMUL R100, R100, 0.25 ;  /* 0x3e80000064646820 */ /* 0x000fe20000400000 */
[----:B0-----:R-:W-:-:S03]  /*0b40*/  FSETP.GT.AND P6, PT, R103, 8.50705917302346158658e+37, PT ;  /* 0x7e8000006700780b */ /* 0x001fc60003fc4000 */
[----:B------:R-:W-:Y:S01]  /*0b50*/  @!P0 FMUL R111, R111, 16777216 ;  /* 0x4b8000006f6f8820 */ /* 0x000fe20000400000 */
[----:B------:R-:W-:Y:S01]  /*0b60*/  @!P0 FMUL R100, R100, 16777216 ;  /* 0x4b80000064648820 */ /* 0x000fe20000400000 */
[----:B------:R-:W-:Y:S01]  /*0b70*/  FSETP.GEU.AND P0, PT, R103, 1.175494350822287508e-38, PT ;  /* 0x008000006700780b */ /* 0x000fe20003f0e000 */
[----:B------:R-:W-:Y:S01]  /*0b80*/  FADD R105, R105, 9.9999997473787516356e-06 ;  /* 0x3727c5ac69697421 */ /* 0x000fe20000000000 */
[----:B------:R-:W-:Y:S02]  /*0b90*/  FSEL R112, R46, 1, P6 ;  /* 0x3f8000002e707808 */ /* 0x000fe40003000000 */
[----:B------:R-:W-:-:S03]  /*0ba0*/  SEL R91, R91, RZ, !P1 ;  /* 0x000000ff5b5b7207 */ /* 0x000fc60004800000 */
[----:B------:R-:W0:Y:S01]  /*0bb0*/  MUFU.SQRT R105, R105 ;  /* 0x0000006900697308 */ /* 0x000e220000002000 */
[----:B------:R-:W-:Y:S01]  /*0bc0*/  @P6 FMUL R103, R103, 0.25 ;  /* 0x3e80000067676820 */ /* 0x000fe20000400000 */
[----:B-1----:R-:W-:-:S04]  /*0bd0*/  FSETP.GT.AND P6, PT, R101, 8.50705917302346158658e+37, PT ;  /* 0x7e8000006500780b */ /* 0x002fc80003fc4000 */
[----:B------:R-:W-:Y:S01]  /*0be0*/  @!P0 FMUL R103, R103, 16777216 ;  /* 0x4b80000067678820 */ /* 0x000fe20000400000 */
[----:B------:R-:W-:Y:S01]  /*0bf0*/  @!P0 FMUL R112, R112, 16777216 ;  /* 0x4b80000070708820 */ /* 0x000fe20000400000 */
[----:B------:R-:W-:Y:S01]  /*0c00*/  FSETP.GEU.AND P0, PT, R101, 1.175494350822287508e-38, PT ;  /* 0x008000006500780b */ /* 0x000fe20003f0e000 */
[----:B------:R-:W-:Y:S01]  /*0c10*/  FADD R115, R91, 9.9999997473787516356e-06 ;  /* 0x3727c5ac5b737421 */ /* 0x000fe20000000000 */
[----:B------:R-:W-:Y:S01]  /*0c20*/  CS2R R84, SRZ ;  /* 0x0000000000547805 */ /* 0x000fe2000001ff00 */
[----:B------:R-:W-:Y:S01]  /*0c30*/  IMAD.WIDE R28, R39, 0x4, R28 ;  /* 0x00000004271c7825 */ /* 0x000fe200078e021c */
[----:B------:R-:W-:-:S03]  /*0c40*/  FSEL R113, R46, 1, P6 ;  /* 0x3f8000002e717808 */ /* 0x000fc60003000000 */
[----:B------:R-:W1:Y:S01]  /*0c50*/  MUFU.SQRT R115, R115 ;  /* 0x0000007300737308 */ /* 0x000e620000002000 */
[----:B------:R-:W-:Y:S01]  /*0c60*/  @P6 FMUL R101, R101, 0.25 ;  /* 0x3e80000065656820 */ /* 0x000fe20000400000 */
[----:B0-----:R-:W-:Y:S01]  /*0c70*/  FSETP.GT.AND P6, PT, R105, 8.50705917302346158658e+37, PT ;  /* 0x7e8000006900780b */ /* 0x001fe20003fc4000 */
[----:B------:R-:W2:Y:S01]  /*0c80*/  @!P1 LDG.E.EL R84, desc[UR4][R28.64] ;  /* 0x000000041c549981 */ /* 0x000ea2000c2e1900 */
[----:B------:R-:W-:Y:S02]  /*0c90*/  SEL R94, R94, RZ, !P1 ;  /* 0x000000ff5e5e7207 */ /* 0x000fe40004800000 */
[----:B------:R-:W-:Y:S01]  /*0ca0*/  @!P0 FMUL R101, R101, 16777216 ;  /* 0x4b80000065658820 */ /* 0x000fe20000400000 */
[----:B------:R-:W-:Y:S01]  /*0cb0*/  @!P0 FMUL R113, R113, 16777216 ;  /* 0x4b80000071718820 */ /* 0x000fe20000400000 */
[----:B------:R-:W-:Y:S01]  /*0cc0*/  FSETP.GEU.AND P0, PT, R105, 1.175494350822287508e-38, PT ;  /* 0x008000006900780b */ /* 0x000fe20003f0e000 */
[----:B------:R-:W-:Y:S02]  /*0cd0*/  IMAD.MOV.U32 R55, RZ, RZ, RZ ;  /* 0x000000ffff377224 */ /* 0x000fe400078e00ff */
[----:B------:R-:W-:Y:S01]  /*0ce0*/  FADD R116, R94, 9.9999997473787516356e-06 ;  /* 0x3727c5ac5e747421 */ /* 0x000fe20000000000 */
[----:B------:R-:W-:-:S02]  /*0cf0*/  CS2R R56, SRZ ;  /* 0x0000000000387805 */ /* 0x000fc4000001ff00 */
[----:B------:R-:W-:Y:S01]  /*0d00*/  FSEL R114, R46, 1, P6 ;  /* 0x3f8000002e727808 */ /* 0x000fe20003000000 */
[----:B------:R-:W2:Y:S02]  /*0d10*/  @!P1 LDG.E.EL R55, desc[UR4][R28.64] ;  /* 0x000000041c379981 */ /* 0x000ea4000c2e1900 */
[----:B------:R-:W0:Y:S01]  /*0d20*/  MUFU.SQRT R116, R116 ;  /* 0x0000007400747308 */ /* 0x000e220000002000 */
[----:B------:R-:W-:Y:S01]  /*0d30*/  @P6 FMUL R105, R105, 0.25 ;  /* 0x3e80000069696820 */ /* 0x000fe20000400000 */
[----:B-1----:R-:W-:Y:S01]  /*0d40*/  FSETP.GT.AND P6, PT, R115, 8.50705917302346158658e+37, PT ;  /* 0x7e8000007300780b */ /* 0x002fe20003fc4000 */
[----:B------:R-:W2:Y:S01]  /*0d50*/  @!P1 LDG.E.EL R57, desc[UR4][R28.64] ;  /* 0x000000041c399981 */ /* 0x000ea2000c2e1900 */
[----:B------:R-:W-:Y:S01]  /*0d60*/  SEL R119, R90, RZ, !P1 ;  /* 0x000000ff5a777207 */ /* 0x000fe20004800000 */
[----:B------:R-:W-:Y:S01]  /*0d70*/  @!P0 FMUL R105, R105, 16777216 ;  /* 0x4b80000069698820 */ /* 0x000fe20000400000 */
[----:B------:R-:W-:Y:S01]  /*0d80*/  @!P0 FMUL R114, R114, 16777216 ;  /* 0x4b80000072728820 */ /* 0x000fe20000400000 */
[----:B------:R1:W2:Y:S01]  /*0d90*/  @!P1 LDG.E.EL R56, desc[UR4][R28.64] ;  /* 0x000000041c389981 */ /* 0x0002a2000c2e1900 */
[----:B------:R-:W-:-:S02]  /*0da0*/  FSETP.GEU.AND P0, PT, R115, 1.175494350822287508e-38, PT ;  /* 0x008000007300780b */ /* 0x000fc40003f0e000 */
[----:B------:R-:W-:Y:S01]  /*0db0*/  CS2R R86, SRZ ;  /* 0x0000000000567805 */ /* 0x000fe2000001ff00 */
[----:B------:R-:W-:Y:S01]  /*0dc0*/  IMAD.WIDE R24, R45, 0x4, R24 ;  /* 0x000000042d187825 */ /* 0x000fe200078e0218 */
[----:B------:R-:W-:-:S03]  /*0dd0*/  SEL R93, R93, RZ, P3 ;  /* 0x000000ff5d5d7207 */ /* 0x000fc60001800000 */
[----:B------:R-:W-:Y:S01]  /*0de0*/  FADD R119, R119, 9.9999997473787516356e-06 ;  /* 0x3727c5ac77777421 */ /* 0x000fe20000000000 */
[----:B------:R-:W-:Y:S01]  /*0df0*/  CS2R R90, SRZ ;  /* 0x00000000005a7805 */ /* 0x000fe2000001ff00 */
[----:B------:R-:W-:Y:S01]  /*0e00*/  IMAD.WIDE R22, R45, 0x4, R22 ;  /* 0x000000042d167825 */ /* 0x000fe200078e0216 */
[----:B------:R-:W2:Y:S03]  /*0e10*/  @P3 LDG.E.EL R85, desc[UR4][R24.64+-0xe00] ;  /* 0xfff2000418553981 */ /* 0x000ea6000c2e1900 */
[----:B------:R-:W-:Y:S01]  /*0e20*/  FADD R127, R93, 9.9999997473787516356e-06 ;  /* 0x3727c5ac5d7f7421 */ /* 0x000fe20000000000 */
[----:B------:R-:W-:Y:S02]  /*0e30*/  FSEL R117, R46, 1, P6 ;  /* 0x3f8000002e757808 */ /* 0x000fe40003000000 */
[----:B------:R-:W-:Y:S01]  /*0e40*/  SEL R106, R89, RZ, P3 ;  /* 0x000000ff596a7207 */ /* 0x000fe20001800000 */
[----:B------:R-:W2:Y:S01]  /*0e50*/  @P3 LDG.E.EL R86, desc[UR4][R24.64+-0xe00] ;  /* 0xfff2000418563981 */ /* 0x000ea2000c2e1900 */
[----:B------:R-:W1:Y:S01]  /*0e60*/  MUFU.SQRT R119, R119 ;  /* 0x0000007700777308 */ /* 0x000e620000002000 */
[----:B------:R-:W-:Y:S01]  /*0e70*/  @P6 FMUL R115, R115, 0.25 ;  /* 0x3e80000073736820 */ /* 0x000fe20000400000 */
[----:B------:R-:W-:Y:S01]  /*0e80*/  CS2R R94, SRZ ;  /* 0x00000000005e7805 */ /* 0x000fe2000001ff00 */
[----:B------:R-:W2:Y:S01]  /*0e90*/  @P3 LDG.E.EL R87, desc[UR4][R24.64+-0xe00] ;  /* 0xfff2000418573981 */ /* 0x000ea2000c2e1900 */
[----:B0-----:R-:W-:-:S02]  /*0ea0*/  FSETP.GT.AND P6, PT, R116, 8.50705917302346158658e+37, PT ;  /* 0x7e8000007400780b */ /* 0x001fc40003fc4000 */
[----:B------:R-:W-:Y:S01]  /*0eb0*/  CS2R R96, SRZ ;  /* 0x0000000000607805 */ /* 0x000fe2000001ff00 */
[----:B------:R-:W-:Y:S01]  /*0ec0*/  IMAD.MOV.U32 R98, RZ, RZ, RZ ;  /* 0x000000ffff627224 */ /* 0x000fe200078e00ff */
[----:B------:R0:W2:Y:S01]  /*0ed0*/  @P3 LDG.E.EL R88, desc[UR4][R24.64+-0xe00] ;  /* 0xfff2000418583981 */ /* 0x0000a2000c2e1900 */
[----:B------:R-:W-:Y:S01]  /*0ee0*/  @!P0 FMUL R115, R115, 16777216 ;  /* 0x4b80000073738820 */ /* 0x000fe20000400000 */
[----:B------:R-:W-:Y:S01]  /*0ef0*/  SEL R30, R30, RZ, P5 ;  /* 0x000000ff1e1e7207 */ /* 0x000fe20002800000 */
[----:B-1----:R-:W1:Y:S01]  /*0f00*/  LDC.64 R28, c[0x0][0x260] ;  /* 0x00009800ff1c7b82 */ /* 0x002e620000000a00 */
[----:B------:R-:W2:Y:S01]  /*0f10*/  @P3 LDG.E.EL R90, desc[UR4][R22.64+-0xe00] ;  /* 0xfff20004165a3981 */ /* 0x000ea2000c2e1900 */
[----:B------:R-:W-:Y:S01]  /*0f20*/  @!P0 FMUL R117, R117, 16777216 ;  /* 0x4b80000075758820 */ /* 0x000fe20000400000 */
[----:B------:R-:W-:Y:S01]  /*0f30*/  IMAD.MOV.U32 R89, RZ, RZ, RZ ;  /* 0x000000ffff597224 */ /* 0x000fe200078e00ff */
[----:B------:R-:W-:Y:S01]  /*0f40*/  FSEL R118, R46, 1, P6 ;  /* 0x3f8000002e767808 */ /* 0x000fe20003000000 */
[----:B------:R-:W2:Y:S01]  /*0f50*/  @P3 LDG.E.EL R91, desc[UR4][R22.64+-0xe00] ;  /* 0xfff20004165b3981 */ /* 0x000ea2000c2e1900 */
[----:B0-----:R-:W-:-:S02]  /*0f60*/  SEL R24, R92, RZ, !P1 ;  /* 0x000000ff5c187207 */ /* 0x001fc40004800000 */
[----:B------:R-:W-:Y:S02]  /*0f70*/  CS2R R92, SRZ ;  /* 0x00000000005c7805 */ /* 0x000fe4000001ff00 */
[----:B------:R-:W-:Y:S01]  /*0f80*/  FSETP.GEU.AND P0, PT, R116, 1.175494350822287508e-38, PT ;  /* 0x008000007400780b */ /* 0x000fe20003f0e000 */
[----:B------:R-:W2:Y:S04]  /*0f90*/  @P3 LDG.E.EL R89, desc[UR4][R22.64+-0xe00] ;  /* 0xfff2000416593981 */ /* 0x000ea8000c2e1900 */
[----:B------:R0:W2:Y:S01]  /*0fa0*/  @P3 LDG.E.EL R92, desc[UR4][R22.64+-0xe00] ;  /* 0xfff20004165c3981 */ /* 0x0000a2000c2e1900 */
[----:B------:R-:W-:Y:S01]  /*0fb0*/  FADD R24, R24, 9.9999997473787516356e-06 ;  /* 0x3727c5ac18187421 */ /* 0x000fe20000000000 */
[----:B------:R-:W-:Y:S01]  /*0fc0*/  @P6 FMUL R116, R116, 0.25 ;  /* 0x3e80000074746820 */ /* 0x000fe20000400000 */
[C---:B------:R-:W-:Y:S01]  /*0fd0*/  FSETP.GT.AND P6, PT, R119.reuse, 8.50705917302346158658e+37, PT ;  /* 0x7e8000007700780b */ /* 0x040fe20003fc4000 */
[----:B------:R-:W2:Y:S01]  /*0fe0*/  @P5 LDG.E.EL R94, desc[UR4][R20.64+-0xe00] ;  /* 0xfff20004145e5981 */ /* 0x000ea2000c2e1900 */
[----:B------:R-:W0:Y:S03]  /*0ff0*/  MUFU.SQRT R122, R24 ;  /* 0x00000018007a7308 */ /* 0x000e260000002000 */
[----:B------:R-:W2:Y:S01]  /*1000*/  @P5 LDG.E.EL R97, desc[UR4][R32.64+-0xe00] ;  /* 0xfff2000420615981 */ /* 0x000ea2000c2e1900 */
[----:B------:R-:W-:Y:S01]  /*1010*/  @!P0 FMUL R116, R116, 16777216 ;  /* 0x4b80000074748820 */ /* 0x000fe20000400000 */
[----:B------:R-:W-:Y:S01]  /*1020*/  @!P0 FMUL R118, R118, 16777216 ;  /* 0x4b80000076768820 */ /* 0x000fe20000400000 */
[----:B------:R-:W-:Y:S01]  /*1030*/  FSETP.GEU.AND P0, PT, R119, 1.175494350822287508e-38, PT ;  /* 0x008000007700780b */ /* 0x000fe20003f0e000 */
[----:B------:R-:W2:Y:S01]  /*1040*/  @P5 LDG.E.EL R93, desc[UR4][R20.64+-0xe00] ;  /* 0xfff20004145d5981 */ /* 0x000ea2000c2e1900 */
[----:B------:R-:W-:-:S03]  /*1050*/  FADD R106, R106, 9.9999997473787516356e-06 ;  /* 0x3727c5ac6a6a7421 */ /* 0x000fc60000000000 */
[----:B------:R-:W2:Y:S01]  /*1060*/  @P5 LDG.E.EL R98, desc[UR4][R32.64+-0xe00] ;  /* 0xfff2000420625981 */ /* 0x000ea2000c2e1900 */
[----:B------:R-:W-:-:S03]  /*1070*/  FSEL R120, R46, 1, P6 ;  /* 0x3f8000002e787808 */ /* 0x000fc60003000000 */
[----:B------:R-:W2:Y:S04]  /*1080*/  @P5 LDG.E.EL R95, desc[UR4][R20.64+-0xe00] ;  /* 0xfff20004145f5981 */ /* 0x000ea8000c2e1900 */
[----:B------:R1:W2:Y:S01]  /*1090*/  @P5 LDG.E.EL R96, desc[UR4][R32.64+-0xe00] ;  /* 0xfff2000420605981 */ /* 0x0002a2000c2e1900 */
[----:B------:R-:W1:Y:S01]  /*10a0*/  MUFU.SQRT R106, R106 ;  /* 0x0000006a006a7308 */ /* 0x000e620000002000 */
[----:B------:R-:W-:Y:S01]  /*10b0*/  @P6 FMUL R119, R119, 0.25 ;  /* 0x3e80000077776820 */ /* 0x000fe20000400000 */
[----:B0-----:R-:W-:Y:S02]  /*10c0*/  FSETP.GT.AND P6, PT, R122, 8.50705917302346158658e+37, PT ;  /* 0x7e8000007a00780b */ /* 0x001fe40003fc4000 */
[----:B------:R-:W-:Y:S02]  /*10d0*/  SEL R25, R36, RZ, P3 ;  /* 0x000000ff24197207 */ /* 0x000fe40001800000 */
[----:B------:R-:W-:Y:S01]  /*10e0*/  SEL R26, R37, RZ, P3 ;  /* 0x000000ff251a7207 */ /* 0x000fe20001800000 */
[----:B------:R-:W-:Y:S01]  /*10f0*/  @!P0 FMUL R119, R119, 16777216 ;  /* 0x4b80000077778820 */ /* 0x000fe20000400000 */
[----:B------:R-:W-:Y:S01]  /*1100*/  @!P0 FMUL R120, R120, 16777216 ;  /* 0x4b80000078788820 */ /* 0x000fe20000400000 */
[----:B------:R-:W-:Y:S01]  /*1110*/  SEL R22, R31, RZ, P5 ;  /* 0x000000ff1f167207 */ /* 0x000fe20002800000 */
[----:B------:R-:W-:Y:S01]  /*1120*/  FADD R23, R30, 9.9999997473787516356e-06 ;  /* 0x3727c5ac1e177421 */ /* 0x000fe20000000000 */
[----:B------:R-:W-:Y:S01]  /*1130*/  FSETP.GEU.AND P0, PT, R122, 1.175494350822287508e-38, PT ;  /* 0x008000007a00780b */ /* 0x000fe20003f0e000 */
[----:B------:R-:W0:Y:S01]  /*1140*/  LDC.64 R30, c[0x0][0x268] ;  /* 0x00009a00ff1e7b82 */ /* 0x000e220000000a00 */
[----:B------:R-:W-:Y:S01]  /*1150*/  FADD R25, R25, 9.9999997473787516356e-06 ;  /* 0x3727c5ac19197421 */ /* 0x000fe20000000000 */
[----:B------:R-:W-:Y:S01]  /*1160*/  FADD R26, R26, 9.9999997473787516356e-06 ;  /* 0x3727c5ac1a1a7421 */ /* 0x000fe20000000000 */
[----:B------:R-:W-:-:S02]  /*1170*/  FSEL R121, R46, 1, P6 ;  /* 0x3f8000002e797808 */ /* 0x000fc40003000000 */
[----:B------:R4:W-:Y:S01]  /*1180*/  MUFU.SQRT R132, R25 ;  /* 0x0000001900847308 */ /* 0x0009e20000002000 */
[----:B------:R-:W-:Y:S01]  /*1190*/  @P6 FMUL R122, R122, 0.25 ;  /* 0x3e8000007a7a6820 */ /* 0x000fe20000400000 */
[----:B-1----:R-:W-:-:S06]  /*11a0*/  FSETP.GT.AND P6, PT, R106, 8.50705917302346158658e+37, PT ;  /* 0x7e8000006a00780b */ /* 0x002fcc0003fc4000 */
[----:B------:R1:W-:Y:S01]  /*11b0*/  MUFU.SQRT R133, R26 ;  /* 0x0000001a00857308 */ /* 0x0003e20000002000 */
[----:B----4-:R-:W4:Y:S01]  /*11c0*/  LDC.64 R24, c[0x0][0x278] ;  /* 0x00009e00ff187b82 */ /* 0x010f220000000a00 */
[----:B------:R-:W-:Y:S01]  /*11d0*/  @!P0 FMUL R122, R122, 16777216 ;  /* 0x4b8000007a7a8820 */ /* 0x000fe20000400000 */
[----:B------:R-:W-:-:S05]  /*11e0*/  @!P0 FMUL R121, R121, 16777216 ;  /* 0x4b80000079798820 */ /* 0x000fca0000400000 */
[----:B------:R-:W0:Y:S01]  /*11f0*/  MUFU.SQRT R127, R127 ;  /* 0x0000007f007f7308 */ /* 0x000e220000002000 */
[----:B-1----:R-:W1:Y:S01]  /*1200*/  LDC.64 R26, c[0x0][0x280] ;  /* 0x0000a000ff1a7b82 */ /* 0x002e620000000a00 */
[----:B------:R-:W-:Y:S01]  /*1210*/  FSETP.GEU.AND P0, PT, R106, 1.175494350822287508e-38, PT ;  /* 0x008000006a00780b */ /* 0x000fe20003f0e000 */
[----:B------:R-:W-:Y:S01]  /*1220*/  FADD R22, R22, 9.9999997473787516356e-06 ;  /* 0x3727c5ac16167421 */ /* 0x000fe20000000000 */
[----:B------:R-:W-:Y:S01]  /*1230*/  IMAD.IADD R33, R40, 0x1, R99 ;  /* 0x0000000128217824 */ /* 0x000fe200078e0263 */
[----:B------:R-:W-:Y:S01]  /*1240*/  FSEL R123, R46, 1, P6 ;  /* 0x3f8000002e7b7808 */ /* 0x000fe20003000000 */
[----:B------:R-:W-:Y:S01]  /*1250*/  @P6 FMUL R106, R106, 0.25 ;  /* 0x3e8000006a6a6820 */ /* 0x000fe20000400000 */
[----:B------:R-:W-:Y:S01]  /*1260*/  CS2R R20, SRZ ;  /* 0x0000000000147805 */ /* 0x000fe2000001ff00 */
[----:B------:R-:W-:Y:S01]  /*1270*/  MUFU.SQRT R134, R22 ;  /* 0x0000001600867308 */ /* 0x000fe20000002000 */
[----:B------:R-:W-:Y:S01]  /*1280*/  CS2R R108, SRZ ;  /* 0x00000000006c7805 */ /* 0x000fe2000001ff00 */
[----:B------:R-:W-:Y:S01]  /*1290*/  IMAD.WIDE R32, R33, 0x4, R28 ;  /* 0x0000000421207825 */ /* 0x000fe200078e021c */
[----:B------:R-:W-:-:S03]  /*12a0*/  SEL R35, R35, RZ, P5 ;  /* 0x000000ff23237207 */ /* 0x000fc60002800000 */
[----:B0-----:R-:W-:Y:S02]  /*12b0*/  IMAD.WIDE R36, R45, 0x4, R30 ;  /* 0x000000042d247825 */ /* 0x001fe400078e021e */
[----:B------:R0:W-:Y:S01]  /*12c0*/  MUFU.SQRT R135, R23 ;  /* 0x0000001700877308 */ /* 0x0001e20000002000 */
[----:B------:R-:W-:Y:S01]  /*12d0*/  FSETP.GT.AND P6, PT, R127, 8.50705917302346158658e+37, PT ;  /* 0x7e8000007f00780b */ /* 0x000fe20003fc4000 */
[----:B------:R-:W-:Y:S01]  /*12e0*/  @!P0 FMUL R106, R106, 16777216 ;  /* 0x4b8000006a6a8820 */ /* 0x000fe20000400000 */
[----:B------:R-:W-:Y:S01]  /*12f0*/  SEL R34, R34, RZ, P5 ;  /* 0x000000ff22227207 */ /* 0x000fe20002800000 */
[----:B------:R-:W-:Y:S01]  /*1300*/  @!P0 FMUL R123, R123, 16777216 ;  /* 0x4b8000007b7b8820 */ /* 0x000fe20000400000 */
[----:B------:R-:W5:Y:S01]  /*1310*/  @!P2 LDG.E.EL R109, desc[UR4][R36.64+-0xa00] ;  /* 0xfff60004246da981 */ /* 0x000f62000c2e1900 */
[----:B0-----:R-:W-:Y:S02]  /*1320*/  CS2R R22, SRZ ;  /* 0x0000000000167805 */ /* 0x001fe4000001ff00 */
[----:B------:R-:W-:Y:S01]  /*1330*/  FSETP.GEU.AND P0, PT, R127, 1.175494350822287508e-38, PT ;  /* 0x008000007f00780b */ /* 0x000fe20003f0e000 */
[----:B------:R0:W-:Y:S01]  /*1340*/  MUFU.RCP R129, R103 ;  /* 0x0000006700817308 */ /* 0x0001e20000001000 */
[----:B------:R-:W-:Y:S01]  /*1350*/  FADD R124, R35, 9.9999997473787516356e-06 ;  /* 0x3727c5ac237c7421 */ /* 0x000fe20000000000 */
[----:B------:R-:W-:Y:S01]  /*1360*/  FADD R126, R34, 9.9999997473787516356e-06 ;  /* 0x3727c5ac227e7421 */ /* 0x000fe20000000000 */
[----:B------:R-:W-:Y:S01]  /*1370*/  IMAD.MOV.U32 R110, RZ, RZ, RZ ;  /* 0x000000ffff6e7224 */ /* 0x000fe200078e00ff */
[----:B------:R4:W5:Y:S01]  /*1380*/  @!P2 LDG.E.128 R20, desc[UR4][R32.64] ;  /* 0x000000042014a981 */ /* 0x000962000c1e1d00 */
[----:B-1----:R-:W-:-:S03]  /*1390*/  IMAD.WIDE R34, R45, 0x4, R26 ;  /* 0x000000042d227825 */ /* 0x002fc600078e021a */
[----:B------:R-:W5:Y:S01]  /*13a0*/  @!P2 LDG.E.EL R108, desc[UR4][R36.64+-0xa00] ;  /* 0xfff60004246ca981 */ /* 0x000f62000c2e1900 */
[----:B0-----:R-:W-:Y:S02]  /*13b0*/  CS2R R102, SRZ ;  /* 0x0000000000667805 */ /* 0x001fe4000001ff00 */
[----:B------:R-:W-:Y:S01]  /*13c0*/  FSEL R125, R46, 1, P6 ;  /* 0x3f8000002e7d7808 */ /* 0x000fe20003000000 */
[----:B------:R-:W-:Y:S01]  /*13d0*/  @P6 FMUL R127, R127, 0.25 ;  /* 0x3e8000007f7f6820 */ /* 0x000fe20000400000 */
[----:B------:R-:W5:Y:S01]  /*13e0*/  @!P2 LDG.E.EL R110, desc[UR4][R34.64+-0xa00] ;  /* 0xfff60004226ea981 */ /* 0x000f62000c2e1900 */
[----:B----4-:R-:W-:Y:S01]  /*13f0*/  IMAD.WIDE R32, R45, 0x4, R24 ;  /* 0x000000042d207825 */ /* 0x010fe200078e0218 */
[----:B------:R-:W-:Y:S01]  /*1400*/  FSETP.GT.AND P6, PT, R132, 8.50705917302346158658e+37, PT ;  /* 0x7e8000008400780b */ /* 0x000fe20003fc4000 */
[----:B------:R0:W-:Y:S01]  /*1410*/  MUFU.RCP R131, R105 ;  /* 0x0000006900837308 */ /* 0x0001e20000001000 */
[----:B------:R-:W4:Y:S04]  /*1420*/  @!P2 LDG.E.EL R102, desc[UR4][R36.64+-0xa00] ;  /* 0xfff600042466a981 */ /* 0x000f28000c2e1900 */
[----:B------:R-:W4:Y:S01]  /*1430*/  @!P2 LDG.E.EL R103, desc[UR4][R32.64+-0xa00] ;  /* 0xfff600042067a981 */ /* 0x000f22000c2e1900 */
[----:B------:R-:W-:Y:S01]  /*1440*/  @!P0 FMUL R127, R127, 16777216 ;  /* 0x4b8000007f7f8820 */ /* 0x000fe20000400000 */
[----:B------:R-:W-:Y:S01]  /*1450*/  @!P0 FMUL R125, R125, 16777216 ;  /* 0x4b8000007d7d8820 */ /* 0x000fe20000400000 */
[----:B------:R-:W-:Y:S01]  /*1460*/  IMAD.MOV.U32 R107, RZ, RZ, RZ ;  /* 0x000000ffff6b7224 */ /* 0x000fe200078e00ff */
[----:B0-----:R-:W-:-:S02]  /*1470*/  CS2R R104, SRZ ;  /* 0x0000000000687805 */ /* 0x001fc4000001ff00 */
[----:B------:R-:W-:Y:S01]  /*1480*/  FSETP.GEU.AND P0, PT, R132, 1.175494350822287508e-38, PT ;  /* 0x008000008400780b */ /* 0x000fe20003f0e000 */
[----:B------:R-:W-:Y:S02]  /*1490*/  MUFU.RCP R128, R100 ;  /* 0x0000006400807308 */ /* 0x000fe40000001000 */
[----:B------:R-:W4:Y:S01]  /*14a0*/  @!P2 LDG.E.EL R107, desc[UR4][R34.64+-0xa00] ;  /* 0xfff60004226ba981 */ /* 0x000f22000c2e1900 */
[----:B------:R-:W-:-:S03]  /*14b0*/  FSEL R140, R46, 1, P6 ;  /* 0x3f8000002e8c7808 */ /* 0x000fc60003000000 */
[----:B------:R-:W4:Y:S02]  /*14c0*/  @!P2 LDG.E.EL R104, desc[UR4][R32.64+-0xa00] ;  /* 0xfff600042068a981 */ /* 0x000f24000c2e1900 */
[----:B------:R0:W-:Y:S01]  /*14d0*/  MUFU.RCP R130, R101 ;  /* 0x0000006500827308 */ /* 0x0001e20000001000 */
[----:B------:R-:W-:Y:S01]  /*14e0*/  @P6 FMUL R132, R132, 0.25 ;  /* 0x3e80000084846820 */ /* 0x000fe20000400000 */
[----:B------:R-:W-:Y:S01]  /*14f0*/  IMAD.MOV.U32 R99, RZ, RZ, RZ ;  /* 0x000000ffff637224 */ /* 0x000fe200078e00ff */
[----:B------:R-:W-:Y:S01]  /*1500*/  FSETP.GT.AND P6, PT, R133, 8.50705917302346158658e+37, PT ;  /* 0x7e8000008500780b */ /* 0x000fe20003fc4000 */
[----:B------:R-:W-:-:S04]  /*1510*/  @!P0 FMUL R140, R140, 16777216 ;  /* 0x4b8000008c8c8820 */ /* 0x000fc80000400000 */
[----:B------:R-:W1:Y:S01]  /*1520*/  MUFU.SQRT R124, R124 ;  /* 0x0000007c007c7308 */ /* 0x000e620000002000 */
[----:B0-----:R-:W-:Y:S01]  /*1530*/  CS2R R100, SRZ ;  /* 0x0000000000647805 */ /* 0x001fe2000001ff00 */
[----:B------:R-:W-:Y:S01]  /*1540*/  @!P0 FMUL R132, R132, 16777216 ;  /* 0x4b80000084848820 */ /* 0x000fe20000400000 */
[----:B------:R-:W-:Y:S01]  /*1550*/  FSETP.GEU.AND P0, PT, R133, 1.175494350822287508e-38, PT ;  /* 0x008000008500780b */ /* 0x000fe20003f0e000 */
[----:B------:R-:W4:Y:S04]  /*1560*/  @!P2 LDG.E.EL R99, desc[UR4][R32.64+-0xa00] ;  /* 0xfff600042063a981 */ /* 0x000f28000c2e1900 */
[----:B------:R-:W4:Y:S01]  /*1570*/  @!P2 LDG.E.EL R101, desc[UR4][R36.64+-0xa00] ;  /* 0xfff600042465a981 */ /* 0x000f22000c2e1900 */
[----:B------:R0:W-:Y:S03]  /*1580*/  MUFU.RCP R136, R106 ;  /* 0x0000006a00887308 */ /* 0x0001e60000001000 */
[----:B------:R-:W4:Y:S01]  /*1590*/  @!P2 LDG.E.EL R100, desc[UR4][R34.64+-0xa00] ;  /* 0xfff600042264a981 */ /* 0x000f22000c2e1900 */
[----:B------:R-:W-:-:S03]  /*15a0*/  FSEL R142, R46, 1, P6 ;  /* 0x3f8000002e8e7808 */ /* 0x000fc60003000000 */
[----:B------:R-:W4:Y:S01]  /*15b0*/  @!P2 LDG.E.EL R105, desc[UR4][R34.64+-0xa00] ;  /* 0xfff600042269a981 */ /* 0x000f22000c2e1900 */
[----:B0-----:R-:W-:Y:S01]  /*15c0*/  IMAD.MOV.U32 R106, RZ, RZ, RZ ;  /* 0x000000ffff6a7224 */ /* 0x001fe200078e00ff */
[----:B------:R-:W0:Y:S01]  /*15d0*/  MUFU.SQRT R126, R126 ;  /* 0x0000007e007e7308 */ /* 0x000e220000002000 */
[----:B------:R-:W-:Y:S01]  /*15e0*/  @P6 FMUL R133, R133, 0.25 ;  /* 0x3e80000085856820 */ /* 0x000fe20000400000 */
[----:B-1----:R-:W-:-:S03]  /*15f0*/  FSETP.GT.AND P6, PT, R124, 8.50705917302346158658e+37, PT ;  /* 0x7e8000007c00780b */ /* 0x002fc60003fc4000 */
[----:B------:R1:W4:Y:S01]  /*1600*/  @!P2 LDG.E.EL R106, desc[UR4][R32.64+-0xa00] ;  /* 0xfff60004206aa981 */ /* 0x000322000c2e1900 */
[----:B------:R-:W-:Y:S01]  /*1610*/  @!P0 FMUL R133, R133, 16777216 ;  /* 0x4b80000085858820 */ /* 0x000fe20000400000 */
[----:B------:R-:W-:Y:S01]  /*1620*/  @!P0 FMUL R142, R142, 16777216 ;  /* 0x4b8000008e8e8820 */ /* 0x000fe20000400000 */
[C---:B------:R-:W-:Y:S01]  /*1630*/  FSETP.GEU.AND P0, PT, R124.reuse, 1.175494350822287508e-38, PT ;  /* 0x008000007c00780b */ /* 0x040fe20003f0e000 */
[----:B------:R0:W-:Y:S06]  /*1640*/  MUFU.RCP R138, R127 ;  /* 0x0000007f008a7308 */ /* 0x0001ec0000001000 */
[----:B------:R-:W-:Y:S01]  /*1650*/  @P6 FMUL R124, R124, 0.25 ;  /* 0x3e8000007c7c6820 */ /* 0x000fe20000400000 */
[----:B0-----:R-:W-:-:S02]  /*1660*/  FSEL R127, R46, 1, P6 ;  /* 0x3f8000002e7f7808 */ /* 0x001fc40003000000 */
[----:B------:R-:W-:-:S03]  /*1670*/  FSETP.GT.AND P6, PT, R126, 8.50705917302346158658e+37, PT ;  /* 0x7e8000007e00780b */ /* 0x000fc60003fc4000 */
[----:B------:R-:W-:Y:S01]  /*1680*/  @!P0 FMUL R124, R124, 16777216 ;  /* 0x4b8000007c7c8820 */ /* 0x000fe20000400000 */
[----:B------:R-:W-:Y:S01]  /*1690*/  @!P0 FMUL R127, R127, 16777216 ;  /* 0x4b8000007f7f8820 */ /* 0x000fe20000400000 */
[----:B------:R-:W-:Y:S02]  /*16a0*/  FSETP.GEU.AND P0, PT, R126, 1.175494350822287508e-38, PT ;  /* 0x008000007e00780b */ /* 0x000fe40003f0e000 */
[----:B------:R-:W-:-:S06]  /*16b0*/  FSEL R139, R46, 1, P6 ;  /* 0x3f8000002e8b7808 */ /* 0x000fcc0003000000 */
[----:B------:R-:W-:Y:S01]  /*16c0*/  @P6 FMUL R126, R126, 0.25 ;  /* 0x3e8000007e7e6820 */ /* 0x000fe20000400000 */
[----:B------:R-:W-:-:S04]  /*16d0*/  FSETP.GT.AND P6, PT, R134, 8.50705917302346158658e+37, PT ;  /* 0x7e8000008600780b */ /* 0x000fc80003fc4000 */
[----:B------:R-:W-:Y:S01]  /*16e0*/  @!P0 FMUL R126, R126, 16777216 ;  /* 0x4b8000007e7e8820 */ /* 0x000fe20000400000 */
[----:B------:R-:W-:Y:S01]  /*16f0*/  @!P0 FMUL R139, R139, 16777216 ;  /* 0x4b8000008b8b8820 */ /* 0x000fe20000400000 */
[C---:B------:R-:W-:Y:S01]  /*1700*/  FSETP.GEU.AND P0, PT, R134.reuse, 1.175494350822287508e-38, PT ;  /* 0x008000008600780b */ /* 0x040fe20003f0e000 */
[----:B------:R-:W-:Y:S08]  /*1710*/  MUFU.RCP R137, R132 ;  /* 0x0000008400897308 */ /* 0x000ff00000001000 */
[----:B------:R0:W-:Y:S01]  /*1720*/  MUFU.RCP R132, R115 ;  /* 0x0000007300847308 */ /* 0x0001e20000001000 */
[----:B------:R-:W-:Y:S01]  /*1730*/  @P6 FMUL R134, R134, 0.25 ;  /* 0x3e80000086866820 */ /* 0x000fe20000400000 */
[----:B0-----:R-:W-:-:S02]  /*1740*/  FSEL R115, R46, 1, P6 ;  /* 0x3f8000002e737808 */ /* 0x001fc40003000000 */
[----:B------:R-:W-:Y:S01]  /*1750*/  FSETP.GT.AND P6, PT, R135, 8.50705917302346158658e+37, PT ;  /* 0x7e8000008700780b */ /* 0x000fe20003fc4000 */
[----:B------:R-:W-:Y:S02]  /*1760*/  @!P0 FMUL R134, R134, 16777216 ;  /* 0x4b80000086868820 */ /* 0x000fe40000400000 */
[----:B------:R-:W-:Y:S01]  /*1770*/  @!P0 FMUL R115, R115, 16777216 ;  /* 0x4b80000073738820 */ /* 0x000fe20000400000 */
[C---:B------:R-:W-:Y:S01]  /*1780*/  FSETP.GEU.AND P0, PT, R135.reuse, 1.175494350822287508e-38, PT ;  /* 0x008000008700780b */ /* 0x040fe20003f0e000 */
[----:B------:R-:W0:Y:S08]  /*1790*/  MUFU.RCP R119, R119 ;  /* 0x0000007700777308 */ /* 0x000e300000001000 */
[----:B------:R-:W-:-:S04]  /*17a0*/  @P6 FMUL R135, R135, 0.25 ;  /* 0x3e80000087876820 */ /* 0x000fc80000400000 */
[----:B------:R-:W-:Y:S01]  /*17b0*/  @!P0 FMUL R135, R135, 16777216 ;  /* 0x4b80000087878820 */ /* 0x000fe20000400000 */
[----:B------:R-:W0:Y:S01]  /*17c0*/  MUFU.RCP R134, R134 ;  /* 0x0000008600867308 */ /* 0x000e220000001000 */
[----:B-1----:R-:W-:-:S07]  /*17d0*/  FSEL R32, R46, 1, P6 ;  /* 0x3f8000002e207808 */ /* 0x002fce0003000000 */
[----:B------:R-:W1:Y:S08]  /*17e0*/  MUFU.RCP R37, R116 ;  /* 0x0000007400257308 */ /* 0x000e700000001000 */
[----:B------:R-:W1:Y:S01]  /*17f0*/  MUFU.RCP R135, R135 ;  /* 0x0000008700877308 */ /* 0x000e620000001000 */
[----:B------:R-:W-:Y:S01]  /*1800*/  @!P0 FMUL R32, R32, 16777216 ;  /* 0x4b80000020208820 */ /* 0x000fe20000400000 */
[----:B---3--:R-:W-:Y:S01]  /*1810*/  SEL R34, R79, RZ, P5 ;  /* 0x000000ff4f227207 */ /* 0x008fe20002800000 */
[----:B0-----:R-:W-:Y:S01]  /*1820*/  FMUL R120, R119, R120 ;  /* 0x0000007877787220 */ /* 0x001fe20000400000 */
[----:B------:R-:W-:Y:S01]  /*1830*/  SEL R9, R9, RZ, P5 ;  /* 0x000000ff09097207 */ /* 0x000fe20002800000 */
[----:B------:R-:W-:Y:S01]  /*1840*/  FMUL R119, R134, R115 ;  /* 0x0000007386777220 */ /* 0x000fe20000400000 */
[----:B-1----:R-:W-:-:S02]  /*1850*/  FMUL R118, R37, R118 ;  /* 0x0000007625767220 */ /* 0x002fc40000400000 */
[----:B------:R-:W0:Y:S01]  /*1860*/  MUFU.RCP R124, R124 ;  /* 0x0000007c007c7308 */ /* 0x000e220000001000 */
[----:B------:R-:W-:Y:S01]  /*1870*/  SEL R37, R80, RZ, P5 ;  /* 0x000000ff50257207 */ /* 0x000fe20002800000 */
[----:B------:R-:W-:Y:S01]  /*1880*/  FADD R9, R9, -R34 ;  /* 0x8000002209097221 */ /* 0x000fe20000000000 */
[----:B------:R-:W-:Y:S01]  /*1890*/  SEL R35, R78, RZ, P5 ;  /* 0x000000ff4e237207 */ /* 0x000fe20002800000 */
[----:B------:R-:W-:Y:S01]  /*18a0*/  FMUL R115, R135, R32 ;  /* 0x0000002087737220 */ /* 0x000fe20000400000 */
[----:B------:R-:W-:Y:S02]  /*18b0*/  SEL R32, R10, RZ, P5 ;  /* 0x000000ff0a207207 */ /* 0x000fe40002800000 */
[----:B------:R-:W-:Y:S02]  /*18c0*/  SEL R10, R8, RZ, P5 ;  /* 0x000000ff080a7207 */ /* 0x000fe40002800000 */
[----:B------:R-:W-:Y:S02]  /*18d0*/  SEL R33, R11, RZ, P5 ;  /* 0x000000ff0b217207 */ /* 0x000fe40002800000 */
[----:B------:R-:W-:Y:S01]  /*18e0*/  SEL R34, R81, RZ, P5 ;  /* 0x000000ff51227207 */ /* 0x000fe20002800000 */
[----:B------:R-:W-:Y:S01]  /*18f0*/  FADD R8, R32, -R37 ;  /* 0x8000002520087221 */ /* 0x000fe20000000000 */
[----:B------:R-:W-:Y:S01]  /*1900*/  FADD R11, R10, -R35 ;  /* 0x800000230a0b7221 */ /* 0x000fe20000000000 */
[----:B------:R-:W-:-:S02]  /*1910*/  SEL R35, R82, RZ, P5 ;  /* 0x000000ff52237207 */ /* 0x000fc40002800000 */
[----:B------:R-:W-:Y:S01]  /*1920*/  FADD R10, R33, -R34 ;  /* 0x80000022210a7221 */ /* 0x000fe20000000000 */
[----:B------:R-:W-:Y:S01]  /*1930*/  SEL R36, R83, RZ, P5 ;  /* 0x000000ff53247207 */ /* 0x000fe20002800000 */
[----:B------:R-:W-:Y:S01]  /*1940*/  FMUL R32, R119, R8 ;  /* 0x0000000877207220 */ /* 0x000fe20000400000 */
[----:B------:R-:W-:Y:S02]  /*1950*/  SEL R33, R4, RZ, P3 ;  /* 0x000000ff04217207 */ /* 0x000fe40001800000 */
[----:B------:R-:W-:Y:S01]  /*1960*/  SEL R4, R62, RZ, !P2 ;  /* 0x000000ff3e047207 */ /* 0x000fe20005000000 */
[----:B------:R-:W-:Y:S01]  /*1970*/  FFMA R32, R35, R32, R36 ;  /* 0x0000002023207223 */ /* 0x000fe20000000024 */
[----:B0-----:R-:W-:Y:S01]  /*1980*/  FMUL R124, R124, R127 ;  /* 0x0000007f7c7c7220 */ /* 0x001fe20000400000 */
[----:B------:R-:W-:Y:S02]  /*1990*/  SEL R7, R7, RZ, P3 ;  /* 0x000000ff07077207 */ /* 0x000fe40001800000 */
[----:B------:R-:W-:Y:S01]  /*19a0*/  SEL R36, R77, RZ, P3 ;  /* 0x000000ff4d247207 */ /* 0x000fe20001800000 */
[----:B------:R-:W-:Y:S01]  /*19b0*/  FADD R4, R4, 9.9999997473787516356e-06 ;  /* 0x3727c5ac04047421 */ /* 0x000fe20000000000 */
[----:B------:R-:W-:-:S02]  /*19c0*/  SEL R6, R6, RZ, P3 ;  /* 0x000000ff06067207 */ /* 0x000fc40001800000 */
[----:B------:R-:W-:Y:S02]  /*19d0*/  SEL R35, R66, RZ, P3 ;  /* 0x000000ff42237207 */ /* 0x000fe40001800000 */
[----:B------:R-:W-:Y:S02]  /*19e0*/  SEL R5, R5, RZ, P3 ;  /* 0x000000ff05057207 */ /* 0x000fe40001800000 */
[----:B------:R-:W-:Y:S01]  /*19f0*/  SEL R34, R65, RZ, P3 ;  /* 0x000000ff41227207 */ /* 0x000fe20001800000 */
[----:B------:R-:W-:Y:S01]  /*1a00*/  FMUL R8, R124, R11 ;  /* 0x0000000b7c087220 */ /* 0x000fe20000400000 */
[----:B------:R-:W-:Y:S01]  /*1a10*/  FADD R11, R7, -R36 ;  /* 0x80000024070b7221 */ /* 0x000fe20000000000 */
[----:B------:R-:W-:Y:S01]  /*1a20*/  FADD R7, R6, -R35 ;  /* 0x8000002306077221 */ /* 0x000fe20000000000 */
[----:B------:R-:W0:Y:S01]  /*1a30*/  MUFU.SQRT R4, R4 ;  /* 0x0000000400047308 */ /* 0x000e220000002000 */
[----:B------:R-:W-:Y:S01]  /*1a40*/  FADD R6, R5, -R34 ;  /* 0x8000002205067221 */ /* 0x000fe20000000000 */
[----:B------:R-:W-:-:S02]  /*1a50*/  SEL R12, R12, RZ, !P1 ;  /* 0x000000ff0c0c7207 */ /* 0x000fc40004800000 */
[----:B------:R-:W-:Y:S02]  /*1a60*/  SEL R5, R76, RZ, !P1 ;  /* 0x000000ff4c057207 */ /* 0x000fe40004800000 */
[----:B------:R-:W-:Y:S02]  /*1a70*/  SEL R74, R74, RZ, !P2 ;  /* 0x000000ff4a4a7207 */ /* 0x000fe40005000000 */
[----:B------:R-:W-:Y:S01]  /*1a80*/  SEL R62, R67, RZ, P3 ;  /* 0x000000ff433e7207 */ /* 0x000fe20001800000 */
[----:B------:R-:W-:Y:S02]  /*1a90*/  FADD R12, R12, -R5 ;  /* 0x800000050c0c7221 */ /* 0x000fe40000000000 */
[----:B------:R-:W-:Y:S01]  /*1aa0*/  FADD R5, R74, 9.9999997473787516356e-06 ;  /* 0x3727c5ac4a057421 */ /* 0x000fe20000000000 */
[----:B------:R-:W1:Y:S01]  /*1ab0*/  MUFU.RCP R122, R122 ;  /* 0x0000007a007a7308 */ /* 0x000e620000001000 */
[----:B------:R-:W-:Y:S01]  /*1ac0*/  FADD R62, R33, -R62 ;  /* 0x8000003e213e7221 */ /* 0x000fe20000000000 */
[----:B------:R-:W-:-:S02]  /*1ad0*/  SEL R33, R13, RZ, !P1 ;  /* 0x000000ff0d217207 */ /* 0x000fc40004800000 */
[----:B------:R-:W-:Y:S02]  /*1ae0*/  SEL R13, R14, RZ, !P1 ;  /* 0x000000ff0e0d7207 */ /* 0x000fe40004800000 */
[----:B------:R-:W-:Y:S02]  /*1af0*/  SEL R34, R75, RZ, !P1 ;  /* 0x000000ff4b227207 */ /* 0x000fe40004800000 */
[----:B------:R-:W3:Y:S01]  /*1b00*/  MUFU.SQRT R5, R5 ;  /* 0x0000000500057308 */ /* 0x000ee20000002000 */
[----:B0-----:R-:W-:Y:S02]  /*1b10*/  FSETP.GT.AND P6, PT, R4, 8.50705917302346158658e+37, PT ;  /* 0x7e8000000400780b */ /* 0x001fe40003fc4000 */
[----:B------:R-:W-:Y:S01]  /*1b20*/  FADD R13, R13, -R34 ;  /* 0x800000220d0d7221 */ /* 0x000fe20000000000 */
[----:B------:R-:W-:Y:S02]  /*1b30*/  SEL R68, R68, RZ, !P2 ;  /* 0x000000ff44447207 */ /* 0x000fe40005000000 */
[----:B------:R-:W-:Y:S01]  /*1b40*/  SEL R14, R15, RZ, !P1 ;  /* 0x000000ff0f0e7207 */ /* 0x000fe20004800000 */
[----:B------:R-:W-:Y:S01]  /*1b50*/  FMUL R120, R120, R13 ;  /* 0x0000000d78787220 */ /* 0x000fe20000400000 */
[----:B------:R-:W-:Y:S01]  /*1b60*/  SEL R15, R60, RZ, !P1 ;  /* 0x000000ff3c0f7207 */ /* 0x000fe20004800000 */
[----:B------:R-:W-:Y:S01]  /*1b70*/  FADD R13, R68, 9.9999997473787516356e-06 ;  /* 0x3727c5ac440d7421 */ /* 0x000fe20000000000 */
[----:B------:R-:W-:Y:S01]  /*1b80*/  FMUL R117, R132, R117 ;  /* 0x0000007584757220 */ /* 0x000fe20000400000 */
[----:B-1----:R-:W-:Y:S01]  /*1b90*/  FMUL R121, R122, R121 ;  /* 0x000000797a797220 */ /* 0x002fe20000400000 */
[----:B------:R-:W-:Y:S01]  /*1ba0*/  FSETP.GEU.AND P0, PT, R4, 1.175494350822287508e-38, PT ;  /* 0x008000000400780b */ /* 0x000fe20003f0e000 */
[----:B------:R-:W-:Y:S01]  /*1bb0*/  FADD R14, R14, -R15 ;  /* 0x8000000f0e0e7221 */ /* 0x000fe20000000000 */
[----:B------:R-:W-:Y:S01]  /*1bc0*/  FMUL R35, R117, R12 ;  /* 0x0000000c75237220 */ /* 0x000fe20000400000 */
[----:B------:R-:W0:Y:S01]  /*1bd0*/  MUFU.SQRT R13, R13 ;  /* 0x0000000d000d7308 */ /* 0x000e220000002000 */
[----:B------:R-:W-:Y:S01]  /*1be0*/  @P6 FMUL R4, R4, 0.25 ;  /* 0x3e80000004046820 */ /* 0x000fe20000400000 */
[----:B------:R-:W-:Y:S01]  /*1bf0*/  FSEL R12, R46, 1, P6 ;  /* 0x3f8000002e0c7808 */ /* 0x000fe20003000000 */
[----:B------:R-:W-:Y:S01]  /*1c00*/  FMUL R121, R121, R14 ;  /* 0x0000000e79797220 */ /* 0x000fe20000400000 */
[----:B---3--:R-:W-:-:S02]  /*1c10*/  FSETP.GT.AND P6, PT, R5, 8.50705917302346158658e+37, PT ;  /* 0x7e8000000500780b */ /* 0x008fc40003fc4000 */
[----:B------:R-:W-:Y:S02]  /*1c20*/  SEL R70, R70, RZ, !P1 ;  /* 0x000000ff46467207 */ /* 0x000fe40004800000 */
[----:B------:R-:W-:-:S03]  /*1c30*/  SEL R14, R64, RZ, !P2 ;  /* 0x000000ff400e7207 */ /* 0x000fc60005000000 */
[----:B------:R-:W-:Y:S02]  /*1c40*/  FADD R15, R33, -R70 ;  /* 0x80000046210f7221 */ /* 0x000fe40000000000 */
[----:B------:R-:W-:Y:S01]  /*1c50*/  FADD R14, R14, 9.9999997473787516356e-06 ;  /* 0x3727c5ac0e0e7421 */ /* 0x000fe20000000000 */
[----:B------:R-:W-:Y:S01]  /*1c60*/  @!P0 FMUL R4, R4, 16777216 ;  /* 0x4b80000004048820 */ /* 0x000fe20000400000 */
[----:B------:R-:W-:Y:S01]  /*1c70*/  FMUL R118, R118, R15 ;  /* 0x0000000f76767220 */ /* 0x000fe20000400000 */
[----:B--2---:R-:W-:Y:S01]  /*1c80*/  SEL R15, R17, RZ, !P4 ;  /* 0x000000ff110f7207 */ /* 0x004fe20006000000 */
[----:B------:R-:W-:Y:S01]  /*1c90*/  @!P0 FMUL R12, R12, 16777216 ;  /* 0x4b8000000c0c8820 */ /* 0x000fe20000400000 */
[----:B------:R-:W-:Y:S01]  /*1ca0*/  SEL R17, R16, RZ, !P4 ;  /* 0x000000ff10117207 */ /* 0x000fe20006000000 */
[----:B------:R-:W1:Y:S01]  /*1cb0*/  MUFU.SQRT R14, R14 ;  /* 0x0000000e000e7308 */ /* 0x000e620000002000 */
[C---:B------:R-:W-:Y:S01]  /*1cc0*/  FSETP.GEU.AND P0, PT, R5.reuse, 1.175494350822287508e-38, PT ;  /* 0x008000000500780b */ /* 0x040fe20003f0e000 */
[----:B------:R-:W-:Y:S01]  /*1cd0*/  @P6 FMUL R5, R5, 0.25 ;  /* 0x3e80000005056820 */ /* 0x000fe20000400000 */
[----:B------:R-:W-:-:S02]  /*1ce0*/  FSEL R16, R46, 1, P6 ;  /* 0x3f8000002e107808 */ /* 0x000fc40003000000 */
[----:B0-----:R-:W-:Y:S02]  /*1cf0*/  FSETP.GT.AND P6, PT, R13, 8.50705917302346158658e+37, PT ;  /* 0x7e8000000d00780b */ /* 0x001fe40003fc4000 */
[----:B------:R-:W-:Y:S01]  /*1d00*/  SEL R36, R61, RZ, !P4 ;  /* 0x000000ff3d247207 */ /* 0x000fe20006000000 */
[----:B------:R-:W-:Y:S01]  /*1d10*/  FMUL R112, R129, R112 ;  /* 0x0000007081707220 */ /* 0x000fe20000400000 */
[----:B------:R-:W-:-:S03]  /*1d20*/  SEL R34, R18, RZ, !P4 ;  /* 0x000000ff12227207 */ /* 0x000fc60006000000 */
[----:B------:R-:W-:Y:S01]  /*1d30*/  FADD R15, R15, -R36 ;  /* 0x800000240f0f7221 */ /* 0x000fe20000000000 */
[----:B------:R-:W-:Y:S01]  /*1d40*/  SEL R18, R73, RZ, !P4 ;  /* 0x000000ff49127207 */ /* 0x000fe20006000000 */
[----:B------:R-:W-:Y:S01]  /*1d50*/  @!P0 FMUL R5, R5, 16777216 ;  /* 0x4b80000005058820 */ /* 0x000fe20000400000 */
[----:B------:R-:W-:Y:S01]  /*1d60*/  @!P0 FMUL R16, R16, 16777216 ;  /* 0x4b80000010108820 */ /* 0x000fe20000400000 */
[----:B------:R-:W-:Y:S01]  /*1d70*/  SEL R19, R19, RZ, !P4 ;  /* 0x000000ff13137207 */ /* 0x000fe20006000000 */
[----:B------:R-:W-:Y:S01]  /*1d80*/  FMUL R33, R112, R15 ;  /* 0x0000000f70217220 */ /* 0x000fe20000400000 */
[----:B------:R-:W-:Y:S02]  /*1d90*/  SEL R58, R58, RZ, !P4 ;  /* 0x000000ff3a3a7207 */ /* 0x000fe40006000000 */
[C---:B------:R-:W-:Y:S01]  /*1da0*/  FSETP.GEU.AND P0, PT, R13.reuse, 1.175494350822287508e-38, PT ;  /* 0x008000000d00780b */ /* 0x040fe20003f0e000 */
[----:B------:R-:W-:Y:S01]  /*1db0*/  @P6 FMUL R13, R13, 0.25 ;  /* 0x3e8000000d0d6820 */ /* 0x000fe20000400000 */
[----:B------:R-:W-:-:S02]  /*1dc0*/  SEL R63, R63, RZ, !P4 ;  /* 0x000000ff3f3f7207 */ /* 0x000fc40006000000 */
[----:B------:R-:W-:Y:S01]  /*1dd0*/  FSEL R15, R46, 1, P6 ;  /* 0x3f8000002e0f7808 */ /* 0x000fe20003000000 */
[----:B------:R-:W-:Y:S01]  /*1de0*/  FMUL R111, R128, R111 ;  /* 0x0000006f806f7220 */ /* 0x000fe20000400000 */
[----:B-1----:R-:W-:Y:S01]  /*1df0*/  FSETP.GT.AND P6, PT, R14, 8.50705917302346158658e+37, PT ;  /* 0x7e8000000e00780b */ /* 0x002fe20003fc4000 */
[----:B------:R-:W-:Y:S01]  /*1e00*/  FADD R18, R17, -R18 ;  /* 0x8000001211127221 */ /* 0x000fe20000000000 */
[----:B------:R-:W-:Y:S01]  /*1e10*/  FADD R17, R19, -R58 ;  /* 0x8000003a13117221 */ /* 0x000fe20000000000 */
[----:B------:R-:W-:Y:S01]  /*1e20*/  FMUL R113, R130, R113 ;  /* 0x0000007182717220 */ /* 0x000fe20000400000 */
[----:B------:R-:W-:Y:S01]  /*1e30*/  FADD R34, R34, -R63 ;  /* 0x8000003f22227221 */ /* 0x000fe20000000000 */
[----:B------:R-:W-:Y:S01]  /*1e40*/  SEL R19, R72, RZ, !P4 ;  /* 0x000000ff48137207 */ /* 0x000fe20006000000 */
[----:B------:R-:W-:Y:S01]  /*1e50*/  FMUL R18, R111, R18 ;  /* 0x000000126f127220 */ /* 0x000fe20000400000 */
[----:B------:R-:W-:Y:S01]  /*1e60*/  SEL R60, R71, RZ, !P4 ;  /* 0x000000ff473c7207 */ /* 0x000fe20006000000 */
[----:B------:R-:W-:Y:S01]  /*1e70*/  FMUL R114, R131, R114 ;  /* 0x0000007283727220 */ /* 0x000fe20000400000 */
[----:B------:R-:W-:Y:S01]  /*1e80*/  FMUL R37, R113, R34 ;  /* 0x0000002271257220 */ /* 0x000fe20000400000 */
[----:B------:R-:W-:-:S02]  /*1e90*/  SEL R58, R69, RZ, !P4 ;  /* 0x000000ff453a7207 */ /* 0x000fc40006000000 */
[----:B------:R-:W-:Y:S01]  /*1ea0*/  SEL R59, R59, RZ, !P4 ;  /* 0x000000ff3b3b7207 */ /* 0x000fe20006000000 */
[----:B------:R-:W-:Y:S01]  /*1eb0*/  FFMA R34, R19, R18, R60 ;  /* 0x0000001213227223 */ /* 0x000fe2000000003c */
[----:B------:R-:W-:Y:S01]  /*1ec0*/  @!P0 FMUL R13, R13, 16777216 ;  /* 0x4b8000000d0d8820 */ /* 0x000fe20000400000 */
[----:B------:R-:W-:Y:S01]  /*1ed0*/  @!P0 FMUL R15, R15, 16777216 ;  /* 0x4b8000000f0f8820 */ /* 0x000fe20000400000 */
[----:B------:R-:W-:Y:S01]  /*1ee0*/  FMUL R36, R114, R17 ;  /* 0x0000001172247220 */ /* 0x000fe20000400000 */
[C---:B------:R-:W-:Y:S01]  /*1ef0*/  FSETP.GEU.AND P0, PT, R14.reuse, 1.175494350822287508e-38, PT ;  /* 0x008000000e00780b */ /* 0x040fe20003f0e000 */
[----:B------:R-:W-:Y:S01]  /*1f00*/  @P6 FMUL R14, R14, 0.25 ;  /* 0x3e8000000e0e6820 */ /* 0x000fe20000400000 */
[----:B------:R-:W-:Y:S01]  /*1f10*/  FSEL R17, R46, 1, P6 ;  /* 0x3f8000002e117808 */ /* 0x000fe20003000000 */
[----:B------:R-:W-:Y:S01]  /*1f20*/  FFMA R33, R58, R33, R59 ;  /* 0x000000213a217223 */ /* 0x000fe2000000003b */
[----:B------:R-:W-:Y:S02]  /*1f30*/  SEL R50, R50, RZ, !P4 ;  /* 0x000000ff32327207 */ /* 0x000fe40006000000 */
[----:B------:R-:W-:-:S02]  /*1f40*/  SEL R53, R53, RZ, !P4 ;  /* 0x000000ff35357207 */ /* 0x000fc40006000000 */
[----:B------:R-:W-:Y:S02]  /*1f50*/  FSETP.GEU.AND P6, PT, R34, RZ, PT ;  /* 0x000000ff2200720b */ /* 0x000fe40003fce000 */
[----:B-----5:R-:W-:Y:S02]  /*1f60*/  SEL R52, R52, RZ, !P1 ;  /* 0x000000ff34347207 */ /* 0x020fe40004800000 */
[----:B------:R-:W-:Y:S01]  /*1f70*/  SEL R59, R84, RZ, !P1 ;  /* 0x000000ff543b7207 */ /* 0x000fe20004800000 */
[----:B------:R-:W-:Y:S01]  /*1f80*/  FFMA R37, R50, R37, R53 ;  /* 0x0000002532257223 */ /* 0x000fe20000000035 */
[----:B------:R-:W-:Y:S02]  /*1f90*/  SEL R58, RZ, 0x1, P6 ;  /* 0x00000001ff3a7807 */ /* 0x000fe40003000000 */
[----:B------:R-:W-:Y:S02]  /*1fa0*/  SEL R19, R54, RZ, !P4 ;  /* 0x000000ff36137207 */ /* 0x000fe40006000000 */
[----:B------:R-:W-:-:S02]  /*1fb0*/  SEL R18, R51, RZ, !P4 ;  /* 0x000000ff33127207 */ /* 0x000fc40006000000 */
[----:B------:R-:W-:Y:S01]  /*1fc0*/  FSETP.GEU.AND P6, PT, R33, RZ, PT ;  /* 0x000000ff2100720b */ /* 0x000fe20003fce000 */
[----:B------:R-:W-:Y:S02]  /*1fd0*/  FFMA R35, R52, R35, R59 ;  /* 0x0000002334237223 */ /* 0x000fe4000000003b */
[----:B------:R-:W-:Y:S01]  /*1fe0*/  FFMA R36, R19, R36, R18 ;  /* 0x0000002413247223 */ /* 0x000fe20000000012 */
[----:B------:R-:W-:Y:S02]  /*1ff0*/  SEL R59, RZ, 0x1fffe, P6 ;  /* 0x0001fffeff3b7807 */ /* 0x000fe40003000000 */
[----:B------:R-:W-:Y:S02]  /*2000*/  FSETP.GEU.AND P6, PT, R37, RZ, PT ;  /* 0x000000ff2500720b */ /* 0x000fe40003fce000 */
[----:B------:R-:W-:Y:S02]  /*2010*/  SEL R19, R48, RZ, !P1 ;  /* 0x000000ff30137207 */ /* 0x000fe40004800000 */
[----:B------:R-:W-:-:S02]  /*2020*/  SEL R53, RZ, 0x4, P6 ;  /* 0x00000004ff357807 */ /* 0x000fc40003000000 */
[----:B------:R-:W-:Y:S02]  /*2030*/  SEL R47, R47, RZ, !P1 ;  /* 0x000000ff2f2f7207 */ /* 0x000fe40004800000 */
[----:B------:R-:W-:Y:S02]  /*2040*/  SEL R48, R55, RZ, !P1 ;  /* 0x000000ff37307207 */ /* 0x000fe40004800000 */
[----:B------:R-:W-:Y:S01]  /*2050*/  FSETP.GEU.AND P6, PT, R36, RZ, PT ;  /* 0x000000ff2400720b */ /* 0x000fe20003fce000 */
[----:B------:R-:W0:Y:S01]  /*2060*/  MUFU.RCP R133, R133 ;  /* 0x0000008500857308 */ /* 0x000e220000001000 */
[----:B------:R-:W-:Y:S02]  /*2070*/  SEL R18, R49, RZ, !P1 ;  /* 0x000000ff31127207 */ /* 0x000fe40004800000 */
[----:B------:R-:W-:Y:S01]  /*2080*/  SEL R57, R57, RZ, !P1 ;  /* 0x000000ff39397207 */ /* 0x000fe20004800000 */
[----:B------:R-:W-:Y:S01]  /*2090*/  FFMA R49, R47, R118, R48 ;  /* 0x000000762f317223 */ /* 0x000fe20000000030 */
[----:B------:R-:W-:-:S02]  /*20a0*/  SEL R54, RZ, 0x7fff8, P6 ;  /* 0x0007fff8ff367807 */ /* 0x000fc40003000000 */
[----:B------:R-:W-:Y:S02]  /*20b0*/  SEL R56, R56, RZ, !P1 ;  /* 0x000000ff38387207 */ /* 0x000fe40004800000 */
[----:B------:R-:W-:Y:S01]  /*20c0*/  FSETP.GEU.AND P6, PT, R35, RZ, PT ;  /* 0x000000ff2300720b */ /* 0x000fe20003fce000 */
[----:B------:R-:W-:Y:S02]  /*20d0*/  FFMA R47, R18, R121, R57 ;  /* 0x00000079122f7223 */ /* 0x000fe40000000039 */
[----:B------:R-:W-:Y:S01]  /*20e0*/  FFMA R48, R19, R120, R56 ;  /* 0x0000007813307223 */ /* 0x000fe20000000038 */
[----:B------:R-:W-:Y:S02]  /*20f0*/  SEL R57, RZ, 0x1, P6 ;  /* 0x00000001ff397807 */ /* 0x000fe40003000000 */
[----:B------:R-:W-:Y:S01]  /*2100*/  FSETP.GEU.AND P6, PT, R49, RZ, PT ;  /* 0x000000ff3100720b */ /* 0x000fe20003fce000 */
[----:B------:R-:W-:Y:S01]  /*2110*/  FMUL R140, R137, R140 ;  /* 0x0000008c898c7220 */ /* 0x000fe20000400000 */
[----:B------:R-:W-:-:S02]  /*2120*/  SEL R18, R87, RZ, P3 ;  /* 0x000000ff57127207 */ /* 0x000fc40001800000 */
[----:B------:R-:W-:Y:S01]  /*2130*/  SEL R60, RZ, 0x1fffe, P6 ;  /* 0x0001fffeff3c7807 */ /* 0x000fe20003000000 */
[----:B------:R-:W-:Y:S01]  /*2140*/  FMUL R7, R140, R7 ;  /* 0x000000078c077220 */ /* 0x000fe20000400000 */
[----:B------:R-:W-:Y:S02]  /*2150*/  SEL R19, R90, RZ, P3 ;  /* 0x000000ff5a137207 */ /* 0x000fe40001800000 */
[----:B------:R-:W-:Y:S01]  /*2160*/  FSETP.GEU.AND P6, PT, R48, RZ, PT ;  /* 0x000000ff3000720b */ /* 0x000fe20003fce000 */
[----:B0-----:R-:W-:Y:S01]  /*2170*/  FMUL R142, R133, R142 ;  /* 0x0000008e858e7220 */ /* 0x001fe20000400000 */
[----:B------:R-:W0:Y:S01]  /*2180*/  MUFU.RCP R126, R126 ;  /* 0x0000007e007e7308 */ /* 0x000e220000001000 */
[----:B------:R-:W-:Y:S01]  /*2190*/  SEL R88, R88, RZ, P3 ;  /* 0x000000ff58587207 */ /* 0x000fe20001800000 */
[----:B------:R-:W-:Y:S01]  /*21a0*/  FFMA R7, R18, R7, R19 ;  /* 0x0000000712077223 */ /* 0x000fe20000000013 */
[----:B------:R-:W-:Y:S01]  /*21b0*/  SEL R55, RZ, 0x4, P6 ;  /* 0x00000004ff377807 */ /* 0x000fe20003000000 */
[----:B------:R-:W-:Y:S01]  /*21c0*/  FMUL R11, R142, R11 ;  /* 0x0000000b8e0b7220 */ /* 0x000fe20000400000 */
[----:B------:R-:W-:-:S02]  /*21d0*/  SEL R51, R92, RZ, P3 ;  /* 0x000000ff5c337207 */ /* 0x000fc40001800000 */
[----:B------:R-:W-:Y:S01]  /*21e0*/  FSETP.GEU.AND P6, PT, R47, RZ, PT ;  /* 0x000000ff2f00720b */ /* 0x000fe20003fce000 */
[----:B------:R-:W-:Y:S01]  /*21f0*/  FMUL R123, R136, R123 ;  /* 0x0000007b887b7220 */ /* 0x000fe20000400000 */
[----:B------:R-:W-:Y:S01]  /*2200*/  FMUL R125, R138, R125 ;  /* 0x0000007d8a7d7220 */ /* 0x000fe20000400000 */
[----:B------:R-:W-:Y:S01]  /*2210*/  FFMA R11, R88, R11, R51 ;  /* 0x0000000b580b7223 */ /* 0x000fe20000000033 */
[----:B------:R-:W-:Y:S01]  /*2220*/  SEL R56, RZ, 0x7fff8, P6 ;  /* 0x0007fff8ff387807 */ /* 0x000fe20003000000 */
[----:B------:R-:W-:Y:S01]  /*2230*/  FMUL R62, R123, R62 ;  /* 0x0000003e7b3e7220 */ /* 0x000fe20000400000 */
[----:B------:R-:W-:Y:S02]  /*2240*/  SEL R85, R85, RZ, P3 ;  /* 0x000000ff55557207 */ /* 0x000fe40001800000 */
[----:B------:R-:W-:Y:S02]  /*2250*/  SEL R18, R89, RZ, P3 ;  /* 0x000000ff59127207 */ /* 0x000fe40001800000 */
[----:B------:R-:W-:Y:S01]  /*2260*/  FSETP.GEU.AND P6, PT, R7, RZ, PT ;  /* 0x000000ff0700720b */ /* 0x000fe20003fce000 */
[----:B------:R-:W-:Y:S01]  /*2270*/  FMUL R6, R125, R6 ;  /* 0x000000067d067220 */ /* 0x000fe20000400000 */
[----:B------:R-:W-:-:S02]  /*2280*/  SEL R19, R86, RZ, P3 ;  /* 0x000000ff56137207 */ /* 0x000fc40001800000 */
[----:B------:R-:W-:Y:S01]  /*2290*/  SEL R50, R91, RZ, P3 ;  /* 0x000000ff5b327207 */ /* 0x000fe20001800000 */
[----:B------:R-:W-:Y:S01]  /*22a0*/  FFMA R62, R85, R62, R18 ;  /* 0x0000003e553e7223 */ /* 0x000fe20000000012 */
[----:B------:R-:W-:Y:S02]  /*22b0*/  SEL R61, RZ, 0x1fffe, P6 ;  /* 0x0001fffeff3d7807 */ /* 0x000fe40003000000 */
[----:B------:R-:W-:Y:S02]  /*22c0*/  SEL R51, R94, RZ, P5 ;  /* 0x000000ff5e337207 */ /* 0x000fe40002800000 */
[----:B------:R-:W-:Y:S02]  /*22d0*/  SEL R52, R97, RZ, P5 ;  /* 0x000000ff61347207 */ /* 0x000fe40002800000 */
[----:B------:R-:W-:Y:S01]  /*22e0*/  FSETP.GEU.AND P6, PT, R11, RZ, PT ;  /* 0x000000ff0b00720b */ /* 0x000fe20003fce000 */
[----:B------:R-:W-:Y:S02]  /*22f0*/  FFMA R18, R19, R6, R50 ;  /* 0x0000000613127223 */ /* 0x000fe40000000032 */
[----:B------:R-:W1:Y:S01]  /*2300*/  MUFU.RCP R19, R4 ;  /* 0x0000000400137308 */ /* 0x000e620000001000 */
[----:B------:R-:W-:Y:S01]  /*2310*/  SEL R68, RZ, 0x1, P6 ;  /* 0x00000001ff447807 */ /* 0x000fe20003000000 */
[----:B------:R-:W-:Y:S01]  /*2320*/  FFMA R51, R51, R8, R52 ;  /* 0x0000000833337223 */ /* 0x000fe20000000034 */
[----:B0-----:R-:W-:Y:S01]  /*2330*/  FMUL R126, R126, R139 ;  /* 0x0000008b7e7e7220 */ /* 0x001fe20000400000 */
[----:B------:R-:W-:Y:S01]  /*2340*/  FSETP.GEU.AND P6, PT, R62, RZ, PT ;  /* 0x000000ff3e00720b */ /* 0x000fe20003fce000 */
[----:B------:R-:W-:Y:S01]  /*2350*/  FMUL R115, R115, R10 ;  /* 0x0000000a73737220 */ /* 0x000fe20000400000 */
[----:B------:R-:W-:-:S02]  /*2360*/  SEL R93, R93, RZ, P5 ;  /* 0x000000ff5d5d7207 */ /* 0x000fc40002800000 */
[----:B------:R-:W-:Y:S01]  /*2370*/  SEL R52, R98, RZ, P5 ;  /* 0x000000ff62347207 */ /* 0x000fe20002800000 */
[----:B------:R-:W-:Y:S01]  /*2380*/  FMUL R9, R126, R9 ;  /* 0x000000097e097220 */ /* 0x000fe20000400000 */
[----:B------:R-:W-:Y:S02]  /*2390*/  SEL R50, R95, RZ, P5 ;  /* 0x000000ff5f327207 */ /* 0x000fe40002800000 */
[----:B------:R-:W-:Y:S01]  /*23a0*/  SEL R63, R96, RZ, P5 ;  /* 0x000000ff603f7207 */ /* 0x000fe20002800000 */
[----:B------:R-:W-:Y:S01]  /*23b0*/  FFMA R52, R93, R115, R52 ;  /* 0x000000735d347223 */ /* 0x000fe20000000034 */
[----:B------:R-:W-:Y:S02]  /*23c0*/  SEL R6, RZ, 0x7fff8, P6 ;  /* 0x0007fff8ff067807 */ /* 0x000fe40003000000 */
[----:B------:R-:W-:Y:S01]  /*23d0*/  FSETP.GEU.AND P6, PT, R18, RZ, PT ;  /* 0x000000ff1200720b */ /* 0x000fe20003fce000 */
[----:B------:R-:W-:Y:S01]  /*23e0*/  FFMA R50, R50, R9, R63 ;  /* 0x0000000932327223 */ /* 0x000fe2000000003f */
[----:B------:R-:W-:-:S02]  /*23f0*/  P2R R64, PR, RZ, 0x10 ;  /* 0x00000010ff407803 */ /* 0x000fc40000000000 */
[----:B------:R-:W-:Y:S02]  /*2400*/  SEL R9, RZ, 0x4, P6 ;  /* 0x00000004ff097807 */ /* 0x000fe40003000000 */
[----:B------:R-:W-:Y:S02]  /*2410*/  FSETP.GEU.AND P6, PT, R32, RZ, PT ;  /* 0x000000ff2000720b */ /* 0x000fe40003fce000 */
[----:B------:R-:W-:Y:S01]  /*2420*/  FSETP.GEU.AND P4, PT, R52, RZ, PT ;  /* 0x000000ff3400720b */ /* 0x000fe20003f8e000 */
[----:B-1----:R-:W-:Y:S01]  /*2430*/  FMUL R65, R19, R12 ;  /* 0x0000000c13417220 */ /* 0x002fe20000400000 */
[----:B------:R-:W-:Y:S02]  /*2440*/  SEL R10, RZ, 0x1fffe, P6 ;  /* 0x0001fffeff0a7807 */ /* 0x000fe40003000000 */
[----:B------:R-:W-:Y:S02]  /*2450*/  SEL R19, RZ, 0x1, P4 ;  /* 0x00000001ff137807 */ /* 0x000fe40002000000 */
[----:B------:R-:W-:Y:S01]  /*2460*/  FSETP.GEU.AND P6, PT, R51, RZ, PT ;  /* 0x000000ff3300720b */ /* 0x000fe20003fce000 */
[----:B------:R-:W0:Y:S01]  /*2470*/  MUFU.RCP R5, R5 ;  /* 0x0000000500057308 */ /* 0x000e220000001000 */
[----:B------:R-:W-:-:S02]  /*2480*/  IMAD.IADD R58, R58, 0x1, R59 ;  /* 0x000000013a3a7824 */ /* 0x000fc400078e023b */
[----:B------:R-:W-:Y:S01]  /*2490*/  SEL R8, RZ, 0x7fff8, P6 ;  /* 0x0007fff8ff087807 */ /* 0x000fe20003000000 */
[----:B------:R-:W-:Y:S01]  /*24a0*/  IMAD.IADD R10, R10, 0x1, R19 ;  /* 0x000000010a0a7824 */ /* 0x000fe200078e0213 */
[----:B------:R-:W-:Y:S01]  /*24b0*/  FSETP.GEU.AND P6, PT, R50, RZ, PT ;  /* 0x000000ff3200720b */ /* 0x000fe20003fce000 */
[----:B------:R-:W-:Y:S01]  /*24c0*/  IMAD.IADD R61, R61, 0x1, R68 ;  /* 0x000000013d3d7824 */ /* 0x000fe200078e0244 */
[----:B------:R-:W-:Y:S01]  /*24d0*/  LOP3.LUT R58, R58, 0x3, RZ, 0xc0, !PT ;  /* 0x000000033a3a7812 */ /* 0x000fe200078ec0ff */
[----:B------:R-:W1:Y:S01]  /*24e0*/  MUFU.RCP R4, R13 ;  /* 0x0000000d00047308 */ /* 0x000e620000001000 */
[----:B------:R-:W-:Y:S02]  /*24f0*/  SEL R63, RZ, 0x4, P6 ;  /* 0x00000004ff3f7807 */ /* 0x000fe40003000000 */
[----:B------:R-:W-:Y:S02]  /*2500*/  LOP3.LUT R10, R10, 0x3, RZ, 0xc0, !PT ;  /* 0x000000030a0a7812 */ /* 0x000fe400078ec0ff */
[----:B------:R-:W-:Y:S01]  /*2510*/  LOP3.LUT R61, R61, 0x3, RZ, 0xc0, !PT ;  /* 0x000000033d3d7812 */ /* 0x000fe200078ec0ff */
[----:B------:R-:W-:Y:S01]  /*2520*/  IMAD.IADD R57, R57, 0x1, R60 ;  /* 0x0000000139397824 */ /* 0x000fe200078e023c */
[----:B------:R-:W-:-:S02]  /*2530*/  IADD3 R53, R58, R54, R53 ;  /* 0x000000363a357210 */ /* 0x000fc40007ffe035 */
[----:B------:R-:W-:Y:S01]  /*2540*/  IADD3 R8, R10, R8, R63 ;  /* 0x000000080a087210 */ /* 0x000fe20007ffe03f */
[----:B0-----:R-:W-:Y:S01]  /*2550*/  FMUL R16, R5, R16 ;  /* 0x0000001005107220 */ /* 0x001fe20000400000 */
[----:B------:R-:W-:Y:S01]  /*2560*/  IADD3 R6, R61, R6, R9 ;  /* 0x000000063d067210 */ /* 0x000fe20007ffe009 */
[----:B------:R-:W-:Y:S01]  /*2570*/  IMAD.SHL.U32 R5, R53, 0x100, RZ ;  /* 0x0000010035057824 */ /* 0x000fe200078e00ff */
[----:B------:R-:W-:Y:S02]  /*2580*/  LOP3.LUT R9, R8, 0xf, RZ, 0xc0, !PT ;  /* 0x0000000f08097812 */ /* 0x000fe400078ec0ff */
[----:B------:R-:W-:Y:S02]  /*2590*/  LOP3.LUT R57, R57, 0x3, RZ, 0xc0, !PT ;  /* 0x0000000339397812 */ /* 0x000fe400078ec0ff */
[----:B------:R-:W-:Y:S01]  /*25a0*/  LOP3.LUT R5, R5, 0xf00, RZ, 0xe2, !PT ;  /* 0x00000f0005057812 */ /* 0x000fe200078ee2ff */
[----:B------:R-:W-:Y:S01]  /*25b0*/  IMAD R6, R6, 0x10, R9 ;  /* 0x0000001006067824 */ /* 0x000fe200078e0209 */
[----:B------:R-:W-:Y:S01]  /*25c0*/  IADD3 R56, R57, R56, R55 ;  /* 0x0000003839387210 */ /* 0x000fe20007ffe037 */
[----:B-1----:R-:W-:Y:S01]  /*25d0*/  FMUL R15, R4, R15 ;  /* 0x0000000f040f7220 */ /* 0x002fe20000400000 */
[----:B------:R-:W-:-:S02]  /*25e0*/  SEL R109, R109, RZ, !P2 ;  /* 0x000000ff6d6d7207 */ /* 0x000fc40005000000 */
[----:B------:R-:W-:Y:S01]  /*25f0*/  SEL R4, R20, RZ, !P2 ;  /* 0x000000ff14047207 */ /* 0x000fe20005000000 */
[----:B------:R-:W-:Y:S01]  /*2600*/  IMAD R5, R56, 0x1000, R5 ;  /* 0x0000100038057824 */ /* 0x000fe200078e0205 */
[----:B------:R-:W-:-:S03]  /*2610*/  LOP3.LUT R6, R6, 0xff, RZ, 0xc0, !PT ;  /* 0x000000ff06067812 */ /* 0x000fc600078ec0ff */
[----:B------:R-:W-:Y:S02]  /*2620*/  FADD R4, R4, -R109 ;  /* 0x8000006d04047221 */ /* 0x000fe40000000000 */
[----:B------:R-:W-:Y:S01]  /*2630*/  IMAD.IADD R5, R5, 0x1, R6 ;  /* 0x0000000105057824 */ /* 0x000fe200078e0206 */
[----:B----4-:R-:W-:Y:S01]  /*2640*/  SEL R103, R103, RZ, !P2 ;  /* 0x000000ff67677207 */ /* 0x010fe20005000000 */
[----:B------:R-:W-:Y:S01]  /*2650*/  FMUL R6, R65, R4 ;  /* 0x0000000441067220 */ /* 0x000fe20000400000 */
[----:B------:R-:W-:Y:S02]  /*2660*/  SEL R110, R110, RZ, !P2 ;  /* 0x000000ff6e6e7207 */ /* 0x000fe40005000000 */
[----:B------:R-:W-:Y:S02]  /*2670*/  SEL R21, R21, RZ, !P2 ;  /* 0x000000ff15157207 */ /* 0x000fe40005000000 */
[----:B------:R-:W-:Y:S01]  /*2680*/  SEL R108, R108, RZ, !P2 ;  /* 0x000000ff6c6c7207 */ /* 0x000fe20005000000 */
[----:B------:R-:W-:Y:S01]  /*2690*/  @!P0 FMUL R14, R14, 16777216 ;  /* 0x4b8000000e0e8820 */ /* 0x000fe20000400000 */
[----:B------:R-:W-:Y:S01]  /*26a0*/  LOP3.LUT R20, R5, 0xffff, RZ, 0xc0, !PT ;  /* 0x0000ffff05147812 */ /* 0x000fe200078ec0ff */
[----:B------:R-:W-:Y:S01]  /*26b0*/  FFMA R6, R103, R6, R110 ;  /* 0x0000000667067223 */ /* 0x000fe2000000006e */
[----:B------:R-:W-:-:S02]  /*26c0*/  SEL R22, R22, RZ, !P2 ;  /* 0x000000ff16167207 */ /* 0x000fc40005000000 */
[----:B------:R-:W-:Y:S01]  /*26d0*/  SEL R9, R102, RZ, !P2 ;  /* 0x000000ff66097207 */ /* 0x000fe20005000000 */
[----:B------:R-:W-:Y:S01]  /*26e0*/  FADD R5, R21, -R108 ;  /* 0x8000006c15057221 */ /* 0x000fe20000000000 */
[----:B------:R-:W-:Y:S01]  /*26f0*/  SHF.R.U32.HI R8, RZ, 0x7, R20 ;  /* 0x00000007ff087819 */ /* 0x000fe20000011614 */
[----:B------:R-:W-:Y:S01]  /*2700*/  @!P0 FMUL R17, R17, 16777216 ;  /* 0x4b80000011118820 */ /* 0x000fe20000400000 */
[----:B------:R-:W0:Y:S01]  /*2710*/  MUFU.RCP R14, R14 ;  /* 0x0000000e000e7308 */ /* 0x000e220000001000 */
[----:B------:R-:W-:Y:S01]  /*2720*/  FADD R4, R22, -R9 ;  /* 0x8000000916047221 */ /* 0x000fe20000000000 */
[----:B------:R-:W-:Y:S01]  /*2730*/  SEL R104, R104, RZ, !P2 ;  /* 0x000000ff68687207 */ /* 0x000fe20005000000 */
[----:B------:R-:W-:Y:S01]  /*2740*/  FMUL R5, R16, R5 ;  /* 0x0000000510057220 */ /* 0x000fe20000400000 */
[----:B------:R-:W-:Y:S02]  /*2750*/  SEL R107, R107, RZ, !P2 ;  /* 0x000000ff6b6b7207 */ /* 0x000fe40005000000 */
[----:B------:R-:W-:-:S02]  /*2760*/  FSETP.GEU.AND P0, PT, R6, RZ, PT ;  /* 0x000000ff0600720b */ /* 0x000fc40003f0e000 */
[----:B------:R-:W-:Y:S01]  /*2770*/  LOP3.LUT R9, R8, 0x1, RZ, 0xc0, !PT ;  /* 0x0000000108097812 */ /* 0x000fe200078ec0ff */
[----:B------:R-:W-:Y:S01]  /*2780*/  FMUL R8, R15, R4 ;  /* 0x000000040f087220 */ /* 0x000fe20000400000 */
[----:B------:R-:W-:Y:S01]  /*2790*/  FSEL R4, R6, RZ, P0 ;  /* 0x000000ff06047208 */ /* 0x000fe20000000000 */
[----:B------:R-:W-:Y:S01]  /*27a0*/  FFMA R5, R104, R5, R107 ;  /* 0x0000000568057223 */ /* 0x000fe2000000006b */
[----:B------:R-:W-:Y:S02]  /*27b0*/  ISETP.NE.U32.AND P0, PT, R9, 0x1, PT ;  /* 0x000000010900780c */ /* 0x000fe40003f05070 */
[----:B------:R-:W-:Y:S02]  /*27c0*/  SHF.R.U32.HI R6, RZ, 0x6, R20 ;  /* 0x00000006ff067819 */ /* 0x000fe40000011614 */
[----:B------:R-:W-:Y:S02]  /*27d0*/  FSEL R62, R62, RZ, P0 ;  /* 0x000000ff3e3e7208 */ /* 0x000fe40000000000 */
[----:B------:R-:W-:-:S02]  /*27e0*/  SEL R23, R23, RZ, !P2 ;  /* 0x000000ff17177207 */ /* 0x000fc40005000000 */
[----:B------:R-:W-:Y:S02]  /*27f0*/  SEL R12, R101, RZ, !P2 ;  /* 0x000000ff650c7207 */ /* 0x000fe40005000000 */
[----:B------:R-:W-:Y:S02]  /*2800*/  SEL R9, R99, RZ, !P2 ;  /* 0x000000ff63097207 */ /* 0x000fe40005000000 */
[----:B------:R-:W-:Y:S02]  /*2810*/  SEL R100, R100, RZ, !P2 ;  /* 0x000000ff64647207 */ /* 0x000fe40005000000 */
[C---:B------:R-:W-:Y:S02]  /*2820*/  FSETP.GEU.AND P0, PT, R5.reuse, RZ, PT ;  /* 0x000000ff0500720b */ /* 0x040fe40003f0e000 */
[----:B------:R-:W-:Y:S01]  /*2830*/  LOP3.LUT R10, R6, 0x1, RZ, 0xc0, !PT ;  /* 0x00000001060a7812 */ /* 0x000fe200078ec0ff */
[----:B0-----:R-:W-:Y:S01]  /*2840*/  FMUL R17, R14, R17 ;  /* 0x000000110e117220 */ /* 0x001fe20000400000 */
[----:B------:R-:W-:Y:S01]  /*2850*/  FSEL R5, R5, RZ, P0 ;  /* 0x000000ff05057208 */ /* 0x000fe20000000000 */
[----:B------:R-:W-:Y:S01]  /*2860*/  FADD R6, R23, -R12 ;  /* 0x8000000c17067221 */ /* 0x000fe20000000000 */
[----:B------:R-:W-:Y:S01]  /*2870*/  FFMA R9, R9, R8, R100 ;  /* 0x0000000809097223 */ /* 0x000fe20000000064 */
[----:B------:R-:W-:-:S02]  /*2880*/  ISETP.NE.U32.AND P0, PT, R10, 0x1, PT ;  /* 0x000000010a00780c */ /* 0x000fc40003f05070 */
[----:B------:R-:W-:Y:S01]  /*2890*/  SHF.R.U32.HI R8, RZ, 0x5, R20 ;  /* 0x00000005ff087819 */ /* 0x000fe20000011614 */
[----:B------:R-:W-:Y:S01]  /*28a0*/  FMUL R6, R17, R6 ;  /* 0x0000000611067220 */ /* 0x000fe20000400000 */
[----:B------:R-:W-:Y:S02]  /*28b0*/  SEL R13, R106, RZ, !P2 ;  /* 0x000000ff6a0d7207 */ /* 0x000fe40005000000 */
[----:B------:R-:W-:Y:S02]  /*28c0*/  SEL R12, R105, RZ, !P2 ;  /* 0x000000ff690c7207 */ /* 0x000fe40005000000 */
[----:B------:R-:W-:Y:S02]  /*28d0*/  FSEL R18, R18, RZ, P0 ;  /* 0x000000ff12127208 */ /* 0x000fe40000000000 */
[----:B------:R-:W-:Y:S02]  /*28e0*/  FSETP.GEU.AND P0, PT, R9, RZ, PT ;  /* 0x000000ff0900720b */ /* 0x000fe40003f0e000 */
[----:B------:R-:W-:Y:S01]  /*28f0*/  LOP3.LUT R10, R8, 0x1, RZ, 0xc0, !PT ;  /* 0x00000001080a7812 */ /* 0x000fe200078ec0ff */
[----:B------:R-:W-:Y:S01]  /*2900*/  FFMA R8, R13, R6, R12 ;  /* 0x000000060d087223 */ /* 0x000fe2000000000c */
[----:B------:R-:W-:Y:S01]  /*2910*/  FSEL R6, R9, RZ, P0 ;  /* 0x000000ff09067208 */ /* 0x000fe20000000000 */
[----:B------:R-:W0:Y:S01]  /*2920*/  LDC.64 R12, c[0x0][0x248] ;  /* 0x00009200ff0c7b82 */ /* 0x000e220000000a00 */
[----:B------:R-:W-:-:S02]  /*2930*/  ISETP.NE.U32.AND P0, PT, R10, 0x1, PT ;  /* 0x000000010a00780c */ /* 0x000fc40003f05070 */
[----:B------:R-:W-:Y:S02]  /*2940*/  SHF.R.U32.HI R9, RZ, 0x4, R20 ;  /* 0x00000004ff097819 */ /* 0x000fe40000011614 */
[----:B------:R-:W-:Y:S02]  /*2950*/  FSEL R17, R7, RZ, P0 ;  /* 0x000000ff07117208 */ /* 0x000fe40000000000 */
[C---:B------:R-:W-:Y:S02]  /*2960*/  FSETP.GEU.AND P0, PT, R8.reuse, RZ, PT ;  /* 0x000000ff0800720b */ /* 0x040fe40003f0e000 */
[----:B------:R-:W-:Y:S02]  /*2970*/  LOP3.LUT R9, R9, 0x1, RZ, 0xc0, !PT ;  /* 0x0000000109097812 */ /* 0x000fe400078ec0ff */
[----:B------:R-:W-:Y:S01]  /*2980*/  FSEL R7, R8, RZ, P0 ;  /* 0x000000ff08077208 */ /* 0x000fe20000000000 */
[----:B------:R-:W-:Y:S01]  /*2990*/  VIADD R8, R45, 0xfffffe80 ;  /* 0xfffffe802d087836 */ /* 0x000fe20000000000 */
[----:B------:R-:W-:-:S04]  /*29a0*/  ISETP.NE.U32.AND P0, PT, R9, 0x1, PT ;  /* 0x000000010900780c */ /* 0x000fc80003f05070 */
[----:B------:R-:W-:Y:S02]  /*29b0*/  FSEL R19, R11, RZ, P0 ;  /* 0x000000ff0b137208 */ /* 0x000fe40000000000 */
[----:B------:R-:W-:Y:S02]  /*29c0*/  ISETP.GE.U32.AND P0, PT, R8, 0x100, PT ;  /* 0x000001000800780c */ /* 0x000fe40003f06070 */
[----:B------:R-:W-:Y:S01]  /*29d0*/  CS2R R10, SRZ ;  /* 0x00000000000a7805 */ /* 0x000fe2000001ff00 */
[----:B0-----:R-:W-:-:S10]  /*29e0*/  IMAD.WIDE R8, R45, 0x4, R12 ;  /* 0x000000042d087825 */ /* 0x001fd400078e020c */
[----:B------:R-:W2:Y:S04]  /*29f0*/  @!P0 LDG.E.EL R10, desc[UR4][R8.64+-0x600] ;  /* 0xfffa0004080a8981 */ /* 0x000ea8000c2e1900 */
[----:B------:R-:W3:Y:S01]  /*2a00*/  @!P0 LDG.E.EL R11, desc[UR4][R8.64+-0x600] ;  /* 0xfffa0004080b8981 */ /* 0x000ee2000c2e1900 */
[----:B------:R-:W-:-:S06]  /*2a10*/  CS2R R14, SRZ ;  /* 0x00000000000e7805 */ /* 0x000fcc000001ff00 */
[----:B------:R-:W4:Y:S04]  /*2a20*/  @!P0 LDG.E.EL R14, desc[UR4][R8.64+-0x600] ;  /* 0xfffa0004080e8981 */ /* 0x000f28000c2e1900 */
[----:B------:R4:W5:Y:S01]  /*2a30*/  @!P0 LDG.E.EL R15, desc[UR4][R8.64+-0x600] ;  /* 0xfffa0004080f8981 */ /* 0x000962000c2e1900 */
[----:B------:R-:W-:Y:S02]  /*2a40*/  @P2 FSEL R5, R18, RZ, P3 ;  /* 0x000000ff12052208 */ /* 0x000fe40001800000 */
[----:B------:R-:W-:Y:S02]  /*2a50*/  @P2 FSEL R4, R62, RZ, P3 ;  /* 0x000000ff3e042208 */ /* 0x000fe40001800000 */
[----:B------:R-:W-:Y:S02]  /*2a60*/  @P2 FSEL R6, R17, RZ, P3 ;  /* 0x000000ff11062208 */ /* 0x000fe40001800000 */
[----:B------:R-:W-:-:S02]  /*2a70*/  @P2 FSEL R7, R19, RZ, P3 ;  /* 0x000000ff13072208 */ /* 0x000fc40001800000 */
[----:B--2---:R-:W-:-:S05]  /*2a80*/  SEL R10, R10, RZ, !P0 ;  /* 0x000000ff0a0a7207 */ /* 0x004fca0004000000 */
[----:B------:R-:W-:-:S04]  /*2a90*/  FADD R10, R10, 9.9999997473787516356e-06 ;  /* 0x3727c5ac0a0a7421 */ /* 0x000fc80000000000 */
[----:B------:R-:W0:Y:S01]  /*2aa0*/  MUFU.SQRT R16, R10 ;  /* 0x0000000a00107308 */ /* 0x000e220000002000 */
[----:B---3--:R-:W-:-:S05]  /*2ab0*/  SEL R11, R11, RZ, !P0 ;  /* 0x000000ff0b0b7207 */ /* 0x008fca0004000000 */
[----:B------:R-:W-:-:S04]  /*2ac0*/  FADD R11, R11, 9.9999997473787516356e-06 ;  /* 0x3727c5ac0b0b7421 */ /* 0x000fc80000000000 */
[----:B------:R-:W1:Y:S01]  /*2ad0*/  MUFU.SQRT R18, R11 ;  /* 0x0000000b00127308 */ /* 0x000e620000002000 */
[----:B----4-:R-:W-:Y:S02]  /*2ae0*/  SEL R8, R14, RZ, !P0 ;  /* 0x000000ff0e087207 */ /* 0x010fe40004000000 */
[----:B0-----:R-:W-:-:S03]  /*2af0*/  FSETP.GT.AND P2, PT, R16, 8.50705917302346158658e+37, PT ;  /* 0x7e8000001000780b */ /* 0x001fc60003f44000 */
[----:B------:R-:W-:Y:S01]  /*2b00*/  FADD R8, R8, 9.9999997473787516356e-06 ;  /* 0x3727c5ac08087421 */ /* 0x000fe20000000000 */
[----:B-----5:R-:W-:Y:S02]  /*2b10*/  SEL R53, R15, RZ, !P0 ;  /* 0x000000ff0f357207 */ /* 0x020fe40004000000 */
[----:B------:R-:W-:Y:S01]  /*2b20*/  FSETP.GEU.AND P3, PT, R16, 1.175494350822287508e-38, PT ;  /* 0x008000001000780b */ /* 0x000fe20003f6e000 */
[----:B------:R-:W0:Y:S01]  /*2b30*/  MUFU.SQRT R14, R8 ;  /* 0x00000008000e7308 */ /* 0x000e220000002000 */
[----:B------:R-:W-:-:S05]  /*2b40*/  FSEL R15, R46, 1, P2 ;  /* 0x3f8000002e0f7808 */ /* 0x000fca0001000000 */
[----:B------:R-:W-:Y:S01]  /*2b50*/  @P2 FMUL R16, R16, 0.25 ;  /* 0x3e80000010102820 */ /* 0x000fe20000400000 */
[----:B-1----:R-:W-:Y:S01]  /*2b60*/  FSETP.GT.AND P2, PT, R18, 8.50705917302346158658e+37, PT ;  /* 0x7e8000001200780b */ /* 0x002fe20003f44000 */
[----:B------:R-:W-:-:S04]  /*2b70*/  FADD R53, R53, 9.9999997473787516356e-06 ;  /* 0x3727c5ac35357421 */ /* 0x000fc80000000000 */
[----:B------:R-:W-:Y:S01]  /*2b80*/  @!P3 FMUL R16, R16, 16777216 ;  /* 0x4b8000001010b820 */ /* 0x000fe20000400000 */
[----:B------:R-:W-:Y:S01]  /*2b90*/  @!P3 FMUL R15, R15, 16777216 ;  /* 0x4b8000000f0fb820 */ /* 0x000fe20000400000 */
[----:B------:R-:W-:Y:S01]  /*2ba0*/  FSETP.GEU.AND P3, PT, R18, 1.175494350822287508e-38, PT ;  /* 0x008000001200780b */ /* 0x000fe20003f6e000 */
[----:B------:R-:W1:Y:S01]  /*2bb0*/  MUFU.SQRT R53, R53 ;  /* 0x0000003500357308 */ /* 0x000e620000002000 */
[----:B------:R-:W-:-:S04]  /*2bc0*/  FSEL R65, R46, 1, P2 ;  /* 0x3f8000002e417808 */ /* 0x000fc80001000000 */
[----:B------:R-:W-:Y:S01]  /*2bd0*/  @P2 FMUL R18, R18, 0.25 ;  /* 0x3e80000012122820 */ /* 0x000fe20000400000 */
[----:B0-----:R-:W-:-:S06]  /*2be0*/  FSETP.GT.AND P2, PT, R14, 8.50705917302346158658e+37, PT ;  /* 0x7e8000000e00780b */ /* 0x001fcc0003f44000 */
[----:B------:R-:W-:Y:S01]  /*2bf0*/  @!P3 FMUL R18, R18, 16777216 ;  /* 0x4b8000001212b820 */ /* 0x000fe20000400000 */
[----:B------:R-:W-:Y:S01]  /*2c00*/  @!P3 FMUL R65, R65, 16777216 ;  /* 0x4b8000004141b820 */ /* 0x000fe20000400000 */
[----:B------:R-:W-:Y:S02]  /*2c10*/  FSETP.GEU.AND P3, PT, R14, 1.175494350822287508e-38, PT ;  /* 0x008000000e00780b */ /* 0x000fe40003f6e000 */
[----:B------:R-:W-:-:S03]  /*2c20*/  FSEL R67, R46, 1, P2 ;  /* 0x3f8000002e437808 */ /* 0x000fc60001000000 */
[----:B------:R-:W-:Y:S01]  /*2c30*/  @P2 FMUL R14, R14, 0.25 ;  /* 0x3e8000000e0e2820 */ /* 0x000fe20000400000 */
[----:B-1----:R-:W-:Y:S01]  /*2c40*/  FSETP.GT.AND P2, PT, R53, 8.50705917302346158658e+37, PT ;  /* 0x7e8000003500780b */ /* 0x002fe20003f44000 */
[----:B------:R-:W-:-:S06]  /*2c50*/  VIADD R8, R39, 0xfffffe80 ;  /* 0xfffffe8027087836 */ /* 0x000fcc0000000000 */
[----:B------:R-:W-:Y:S01]  /*2c60*/  @!P3 FMUL R14, R14, 16777216 ;  /* 0x4b8000000e0eb820 */ /* 0x000fe20000400000 */
[----:B------:R-:W-:Y:S01]  /*2c70*/  @!P3 FMUL R67, R67, 16777216 ;  /* 0x4b8000004343b820 */ /* 0x000fe20000400000 */
[C---:B------:R-:W-:Y:S02]  /*2c80*/  FSETP.GEU.AND P3, PT, R53.reuse, 1.175494350822287508e-38, PT ;  /* 0x008000003500780b */ /* 0x040fe40003f6e000 */
[----:B------:R-:W-:Y:S02]  /*2c90*/  FSEL R21, R46, 1, P2 ;  /* 0x3f8000002e157808 */ /* 0x000fe40001000000 */
[----:B------:R-:W-:Y:S01]  /*2ca0*/  @P2 FMUL R53, R53, 0.25 ;  /* 0x3e80000035352820 */ /* 0x000fe20000400000 */
[----:B------:R-:W-:Y:S01]  /*2cb0*/  ISETP.GE.U32.AND P2, PT, R8, 0x100, PT ;  /* 0x000001000800780c */ /* 0x000fe20003f46070 */
[----:B------:R-:W-:Y:S02]  /*2cc0*/  IMAD.MOV.U32 R10, RZ, RZ, RZ ;  /* 0x000000ffff0a7224 */ /* 0x000fe400078e00ff */
[----:B------:R-:W-:-:S10]  /*2cd0*/  IMAD.WIDE R8, R39, 0x4, R12 ;  /* 0x0000000427087825 */ /* 0x000fd400078e020c */
[----:B------:R-:W2:Y:S02]  /*2ce0*/  @!P2 LDG.E.EL R10, desc[UR4][R8.64+-0x600] ;  /* 0xfffa0004080aa981 */ /* 0x000ea4000c2e1900 */
[----:B--2---:R-:W-:-:S05]  /*2cf0*/  SEL R10, R10, RZ, !P2 ;  /* 0x000000ff0a0a7207 */ /* 0x004fca0005000000 */
[----:B------:R-:W-:Y:S01]  /*2d00*/  FADD R11, R10, 9.9999997473787516356e-06 ;  /* 0x3727c5ac0a0b7421 */ /* 0x000fe20000000000 */
[----:B------:R-:W-:-:S06]  /*2d10*/  IMAD.MOV.U32 R10, RZ, RZ, RZ ;  /* 0x000000ffff0a7224 */ /* 0x000fcc00078e00ff */
[----:B------:R-:W2:Y:S02]  /*2d20*/  @!P2 LDG.E.EL R10, desc[UR4][R8.64+-0x600] ;  /* 0xfffa0004080aa981 */ /* 0x000ea4000c2e1900 */
[----:B--2---:R-:W-:-:S05]  /*2d30*/  SEL R10, R10, RZ, !P2 ;  /* 0x000000ff0a0a7207 */ /* 0x004fca0005000000 */
[----:B------:R-:W-:Y:S01]  /*2d40*/  FADD R12, R10, 9.9999997473787516356e-06 ;  /* 0x3727c5ac0a0c7421 */ /* 0x000fe20000000000 */
[----:B------:R-:W-:-:S06]  /*2d50*/  IMAD.MOV.U32 R10, RZ, RZ, RZ ;  /* 0x000000ffff0a7224 */ /* 0x000fcc00078e00ff */
[----:B------:R-:W2:Y:S01]  /*2d60*/  @!P2 LDG.E.EL R10, desc[UR4][R8.64+-0x600] ;  /* 0xfffa0004080aa981 */ /* 0x000ea2000c2e1900 */
[----:B------:R0:W1:Y:S01]  /*2d70*/  MUFU.SQRT R55, R11 ;  /* 0x0000000b00377308 */ /* 0x0000620000002000 */
[----:B------:R-:W-:Y:S01]  /*2d80*/  @!P3 FMUL R53, R53, 16777216 ;  /* 0x4b8000003535b820 */ /* 0x000fe20000400000 */
[----:B------:R-:W-:Y:S01]  /*2d90*/  @!P3 FMUL R21, R21, 16777216 ;  /* 0x4b8000001515b820 */ /* 0x000fe20000400000 */
[----:B--2---:R-:W-:-:S05]  /*2da0*/  SEL R10, R10, RZ, !P2 ;  /* 0x000000ff0a0a7207 */ /* 0x004fca0005000000 */
[----:B0-----:R-:W-:Y:S01]  /*2db0*/  FADD R11, R10, 9.9999997473787516356e-06 ;  /* 0x3727c5ac0a0b7421 */ /* 0x001fe20000000000 */
[----:B------:R-:W-:-:S06]  /*2dc0*/  IMAD.MOV.U32 R10, RZ, RZ, RZ ;  /* 0x000000ffff0a7224 */ /* 0x000fcc00078e00ff */
[----:B------:R0:W2:Y:S01]  /*2dd0*/  @!P2 LDG.E.EL R10, desc[UR4][R8.64+-0x600] ;  /* 0xfffa0004080aa981 */ /* 0x0000a2000c2e1900 */
[----:B------:R-:W3:Y:S01]  /*2de0*/  MUFU.SQRT R57, R12 ;  /* 0x0000000c00397308 */ /* 0x000ee20000002000 */
[C---:B-1----:R-:W-:Y:S02]  /*2df0*/  FSETP.GT.AND P3, PT, R55.reuse, 8.50705917302346158658e+37, PT ;  /* 0x7e8000003700780b */ /* 0x042fe40003f64000 */
[----:B------:R-:W-:Y:S02]  /*2e00*/  P2R R70, PR, RZ, 0x1 ;  /* 0x00000001ff467803 */ /* 0x000fe40000000000 */
[C---:B------:R-:W-:Y:S02]  /*2e10*/  FSETP.GEU.AND P0, PT, R55.reuse, 1.175494350822287508e-38, PT ;  /* 0x008000003700780b */ /* 0x040fe40003f0e000 */
[----:B------:R-:W-:Y:S01]  /*2e20*/  FSEL R22, R46, 1, P3 ;  /* 0x3f8000002e167808 */ /* 0x000fe20001800000 */
[----:B------:R-:W1:Y:S06]  /*2e30*/  MUFU.SQRT R58, R11 ;  /* 0x0000000b003a7308 */ /* 0x000e6c0000002000 */
[----:B------:R-:W-:Y:S01]  /*2e40*/  @P3 FMUL R55, R55, 0.25 ;  /* 0x3e80000037373820 */ /* 0x000fe20000400000 */
[----:B---3--:R-:W-:-:S02]  /*2e50*/  FSETP.GT.AND P3, PT, R57, 8.50705917302346158658e+37, PT ;  /* 0x7e8000003900780b */ /* 0x008fc40003f64000 */
[----:B------:R-:W-:Y:S02]  /*2e60*/  P2R R13, PR, RZ, 0x1 ;  /* 0x00000001ff0d7803 */ /* 0x000fe40000000000 */
[----:B------:R-:W-:Y:S02]  /*2e70*/  FSETP.GEU.AND P0, PT, R57, 1.175494350822287508e-38, PT ;  /* 0x008000003900780b */ /* 0x000fe40003f0e000 */
[----:B------:R-:W-:-:S07]  /*2e80*/  FSEL R23, R46, 1, P3 ;  /* 0x3f8000002e177808 */ /* 0x000fce0001800000 */
[----:B------:R-:W-:Y:S01]  /*2e90*/  @P3 FMUL R57, R57, 0.25 ;  /* 0x3e80000039393820 */ /* 0x000fe20000400000 */
[C---:B-1----:R-:W-:Y:S02]  /*2ea0*/  FSETP.GT.AND P3, PT, R58.reuse, 8.50705917302346158658e+37, PT ;  /* 0x7e8000003a00780b */ /* 0x042fe40003f64000 */
[----:B------:R-:W-:Y:S02]  /*2eb0*/  P2R R12, PR, RZ, 0x1 ;  /* 0x00000001ff0c7803 */ /* 0x000fe40000000000 */
[----:B------:R-:W-:Y:S02]  /*2ec0*/  FSETP.GEU.AND P0, PT, R58, 1.175494350822287508e-38, PT ;  /* 0x008000003a00780b */ /* 0x000fe40003f0e000 */
[----:B------:R-:W-:Y:S02]  /*2ed0*/  FSEL R54, R46, 1, P3 ;  /* 0x3f8000002e367808 */ /* 0x000fe40001800000 */
[----:B------:R-:W-:-:S05]  /*2ee0*/  P2R R11, PR, RZ, 0x1 ;  /* 0x00000001ff0b7803 */ /* 0x000fca0000000000 */
[----:B------:R-:W-:Y:S01]  /*2ef0*/  @P3 FMUL R58, R58, 0.25 ;  /* 0x3e8000003a3a3820 */ /* 0x000fe20000400000 */
[----:B------:R-:W-:Y:S01]  /*2f00*/  P2R R68, PR, RZ, 0x4 ;  /* 0x00000004ff447803 */ /* 0x000fe20000000000 */
[----:B0-----:R-:W-:Y:S02]  /*2f10*/  IMAD.MOV.U32 R8, RZ, RZ, RZ ;  /* 0x000000ffff087224 */ /* 0x001fe400078e00ff */
[----:B------:R-:W-:Y:S01]  /*2f20*/  IMAD.WIDE R2, R39, 0x4, R2 ;  /* 0x0000000427027825 */ /* 0x000fe200078e0202 */
[----:B--2---:R-:W-:-:S05]  /*2f30*/  SEL R10, R10, RZ, !P2 ;  /* 0x000000ff0a0a7207 */ /* 0x004fca0005000000 */
[----:B------:R-:W-:-:S04]  /*2f40*/  FADD R10, R10, 9.9999997473787516356e-06 ;  /* 0x3727c5ac0a0a7421 */ /* 0x000fc80000000000 */
[----:B------:R-:W0:Y:S01]  /*2f50*/  MUFU.SQRT R60, R10 ;  /* 0x0000000a003c7308 */ /* 0x000e220000002000 */
[----:B------:R-:W-:Y:S01]  /*2f60*/  ISETP.NE.AND P2, PT, R11, RZ, PT ;  /* 0x000000ff0b00720c */ /* 0x000fe20003f45270 */
[----:B------:R-:W-:Y:S01]  /*2f70*/  VIADD R11, R39, 0xfffffd80 ;  /* 0xfffffd80270b7836 */ /* 0x000fe20000000000 */
[C---:B0-----:R-:W-:Y:S02]  /*2f80*/  FSETP.GT.AND P3, PT, R60.reuse, 8.50705917302346158658e+37, PT ;  /* 0x7e8000003c00780b */ /* 0x041fe40003f64000 */
[----:B------:R-:W-:Y:S02]  /*2f90*/  FSETP.GEU.AND P0, PT, R60, 1.175494350822287508e-38, PT ;  /* 0x008000003c00780b */ /* 0x000fe40003f0e000 */
[----:B------:R-:W-:-:S09]  /*2fa0*/  FSEL R56, R46, 1, P3 ;  /* 0x3f8000002e387808 */ /* 0x000fd20001800000 */
[----:B------:R-:W-:Y:S01]  /*2fb0*/  @P3 FMUL R60, R60, 0.25 ;  /* 0x3e8000003c3c3820 */ /* 0x000fe20000400000 */
[----:B------:R-:W-:-:S13]  /*2fc0*/  ISETP.GE.U32.AND P3, PT, R11, 0x100, PT ;  /* 0x000001000b00780c */ /* 0x000fda0003f66070 */
[----:B------:R-:W2:Y:S01]  /*2fd0*/  @!P3 LDG.E.EL R8, desc[UR4][R2.64+-0xa00] ;  /* 0xfff600040208b981 */ /* 0x000ea2000c2e1900 */
[----:B------:R-:W-:Y:S02]  /*2fe0*/  P2R R19, PR, RZ, 0x4 ;  /* 0x00000004ff137803 */ /* 0x000fe40000000000 */
[----:B------:R-:W-:Y:S01]  /*2ff0*/  ISETP.NE.AND P2, PT, R12, RZ, PT ;  /* 0x000000ff0c00720c */ /* 0x000fe20003f45270 */
[----:B------:R-:W-:-:S06]  /*3000*/  IMAD.MOV.U32 R12, RZ, RZ, RZ ;  /* 0x000000ffff0c7224 */ /* 0x000fcc00078e00ff */
[----:B------:R-:W3:Y:S01]  /*3010*/  @!P3 LDG.E.EL R12, desc[UR4][R2.64+-0xa00] ;  /* 0xfff60004020cb981 */ /* 0x000ee2000c2e1900 */
[----:B--2---:R-:W-:-:S05]  /*3020*/  SEL R8, R8, RZ, !P3 ;  /* 0x000000ff08087207 */ /* 0x004fca0005800000 */
[----:B------:R-:W-:Y:S01]  /*3030*/  FADD R10, R8, 9.9999997473787516356e-06 ;  /* 0x3727c5ac080a7421 */ /* 0x000fe20000000000 */
[----:B------:R-:W-:-:S06]  /*3040*/  IMAD.MOV.U32 R8, RZ, RZ, RZ ;  /* 0x000000ffff087224 */ /* 0x000fcc00078e00ff */
[----:B------:R-:W2:Y:S01]  /*3050*/  @!P3 LDG.E.EL R8, desc[UR4][R2.64+-0xa00] ;  /* 0xfff600040208b981 */ /* 0x000ea2000c2e1900 */
[----:B---3--:R-:W-:-:S05]  /*3060*/  SEL R9, R12, RZ, !P3 ;  /* 0x000000ff0c097207 */ /* 0x008fca0005800000 */
[----:B------:R-:W-:-:S04]  /*3070*/  FADD R9, R9, 9.9999997473787516356e-06 ;  /* 0x3727c5ac09097421 */ /* 0x000fc80000000000 */
[----:B------:R0:W1:Y:S01]  /*3080*/  MUFU.SQRT R63, R9 ;  /* 0x00000009003f7308 */ /* 0x0000620000002000 */
[----:B--2---:R-:W-:-:S05]  /*3090*/  SEL R8, R8, RZ, !P3 ;  /* 0x000000ff08087207 */ /* 0x004fca0005800000 */
[----:B0-----:R-:W-:Y:S01]  /*30a0*/  FADD R9, R8, 9.9999997473787516356e-06 ;  /* 0x3727c5ac08097421 */ /* 0x001fe20000000000 */
[----:B------:R-:W-:-:S06]  /*30b0*/  IMAD.MOV.U32 R8, RZ, RZ, RZ ;  /* 0x000000ffff087224 */ /* 0x000fcc00078e00ff */
[----:B------:R-:W2:Y:S01]  /*30c0*/  @!P3 LDG.E.EL R8, desc[UR4][R2.64+-0xa00] ;  /* 0xfff600040208b981 */ /* 0x000ea2000c2e1900 */
[----:B------:R0:W3:Y:S01]  /*30d0*/  MUFU.SQRT R84, R10 ;  /* 0x0000000a00547308 */ /* 0x0000e20000002000 */
[C---:B-1----:R-:W-:Y:S02]  /*30e0*/  FSETP.GT.AND P6, PT, R63.reuse, 8.50705917302346158658e+37, PT ;  /* 0x7e8000003f00780b */ /* 0x042fe40003fc4000 */
[----:B------:R-:W-:Y:S02]  /*30f0*/  P2R R69, PR, RZ, 0x20 ;  /* 0x00000020ff457803 */ /* 0x000fe40000000000 */
[C---:B------:R-:W-:Y:S02]  /*3100*/  FSETP.GEU.AND P5, PT, R63.reuse, 1.175494350822287508e-38, PT ;  /* 0x008000003f00780b */ /* 0x040fe40003fae000 */
[----:B------:R-:W-:Y:S01]  /*3110*/  FSEL R59, R46, 1, P6 ;  /* 0x3f8000002e3b7808 */ /* 0x000fe20003000000 */
[----:B------:R-:W1:Y:S01]  /*3120*/  MUFU.SQRT R85, R9 ;  /* 0x0000000900557308 */ /* 0x000e620000002000 */
[----:B------:R-:W-:Y:S01]  /*3130*/  P2R R17, PR, RZ, 0x4 ;  /* 0x00000004ff117803 */ /* 0x000fe20000000000 */
[----:B0-----:R-:W0:Y:S04]  /*3140*/  LDC.64 R10, c[0x0][0x250] ;  /* 0x00009400ff0a7b82 */ /* 0x001e280000000a00 */
[----:B------:R-:W-:Y:S01]  /*3150*/  @P6 FMUL R63, R63, 0.25 ;  /* 0x3e8000003f3f6820 */ /* 0x000fe20000400000 */
[----:B---3--:R-:W-:-:S02]  /*3160*/  FSETP.GT.AND P6, PT, R84, 8.50705917302346158658e+37, PT ;  /* 0x7e8000005400780b */ /* 0x008fc40003fc4000 */
[----:B------:R-:W-:Y:S02]  /*3170*/  P2R R66, PR, RZ, 0x2 ;  /* 0x00000002ff427803 */ /* 0x000fe40000000000 */
[----:B------:R-:W-:Y:S02]  /*3180*/  ISETP.NE.AND P2, PT, R13, RZ, PT ;  /* 0x000000ff0d00720c */ /* 0x000fe40003f45270 */
[----:B------:R-:W-:Y:S02]  /*3190*/  FSETP.GEU.AND P1, PT, R84, 1.175494350822287508e-38, PT ;  /* 0x008000005400780b */ /* 0x000fe40003f2e000 */
[----:B------:R-:W-:Y:S02]  /*31a0*/  FSEL R61, R46, 1, P6 ;  /* 0x3f8000002e3d7808 */ /* 0x000fe40003000000 */
[----:B------:R-:W-:-:S03]  /*31b0*/  P2R R13, PR, RZ, 0x4 ;  /* 0x00000004ff0d7803 */ /* 0x000fc60000000000 */
[----:B------:R-:W-:Y:S01]  /*31c0*/  @P6 FMUL R84, R84, 0.25 ;  /* 0x3e80000054546820 */ /* 0x000fe20000400000 */
[C---:B-1----:R-:W-:Y:S02]  /*31d0*/  FSETP.GT.AND P6, PT, R85.reuse, 8.50705917302346158658e+37, PT ;  /* 0x7e8000005500780b */ /* 0x042fe40003fc4000 */
[----:B------:R-:W-:Y:S02]  /*31e0*/  FSETP.GEU.AND P4, PT, R85, 1.175494350822287508e-38, PT ;  /* 0x008000005500780b */ /* 0x000fe40003f8e000 */
[----:B------:R-:W-:-:S09]  /*31f0*/  FSEL R62, R46, 1, P6 ;  /* 0x3f8000002e3e7808 */ /* 0x000fd20003000000 */
[----:B------:R-:W-:Y:S01]  /*3200*/  @P6 FMUL R85, R85, 0.25 ;  /* 0x3e80000055556820 */ /* 0x000fe20000400000 */
[----:B------:R-:W-:Y:S01]  /*3210*/  @!P0 FMUL R60, R60, 16777216 ;  /* 0x4b8000003c3c8820 */ /* 0x000fe20000400000 */
[----:B------:R-:W-:Y:S01]  /*3220*/  @!P0 FMUL R56, R56, 16777216 ;  /* 0x4b80000038388820 */ /* 0x000fe20000400000 */
[----:B------:R-:W-:Y:S01]  /*3230*/  ISETP.NE.AND P0, PT, R70, RZ, PT ;  /* 0x000000ff4600720c */ /* 0x000fe20003f05270 */
[----:B------:R-:W-:Y:S01]  /*3240*/  @!P5 FMUL R63, R63, 16777216 ;  /* 0x4b8000003f3fd820 */ /* 0x000fe20000400000 */
[----:B------:R-:W-:Y:S01]  /*3250*/  @!P5 FMUL R59, R59, 16777216 ;  /* 0x4b8000003b3bd820 */ /* 0x000fe20000400000 */
[----:B------:R-:W-:Y:S02]  /*3260*/  ISETP.NE.AND P5, PT, R69, RZ, PT ;  /* 0x000000ff4500720c */ /* 0x000fe40003fa5270 */
[----:B------:R-:W-:Y:S01]  /*3270*/  CS2R R70, SRZ ;  /* 0x0000000000467805 */ /* 0x000fe2000001ff00 */
[----:B------:R-:W-:Y:S01]  /*3280*/  IMAD R41, R41, 0x2400, R38 ;  /* 0x0000240029297824 */ /* 0x000fe200078e0226 */
[----:B------:R-:W-:-:S02]  /*3290*/  CS2R R78, SRZ ;  /* 0x00000000004e7805 */ /* 0x000fc4000001ff00 */
[----:B------:R-:W-:Y:S02]  /*32a0*/  CS2R R80, SRZ ;  /* 0x0000000000507805 */ /* 0x000fe4000001ff00 */
[----:B------:R-:W-:Y:S01]  /*32b0*/  CS2R R82, SRZ ;  /* 0x0000000000527805 */ /* 0x000fe2000001ff00 */
[----:B------:R-:W-:Y:S01]  /*32c0*/  MUFU.RCP R18, R18 ;  /* 0x0000001200127308 */ /* 0x000fe20000001000 */
[----:B------:R-:W-:-:S07]  /*32d0*/  IMAD.IADD R87, R41, 0x1, R42 ;  /* 0x0000000129577824 */ /* 0x000fce00078e022a */
[----:B------:R-:W-:Y:S01]  /*32e0*/  MUFU.RCP R14, R14 ;  /* 0x0000000e000e7308 */ /* 0x000fe20000001000 */
[----:B------:R-:W-:Y:S01]  /*32f0*/  CS2R R72, SRZ ;  /* 0x0000000000487805 */ /* 0x000fe2000001ff00 */
[----:B------:R-:W-:Y:S01]  /*3300*/  @!P1 FMUL R84, R84, 16777216 ;  /* 0x4b80000054549820 */ /* 0x000fe20000400000 */
[----:B------:R-:W-:Y:S01]  /*3310*/  @!P1 FMUL R61, R61, 16777216 ;  /* 0x4b8000003d3d9820 */ /* 0x000fe20000400000 */
[----:B------:R-:W-:Y:S01]  /*3320*/  @!P4 FMUL R85, R85, 16777216 ;  /* 0x4b8000005555c820 */ /* 0x000fe20000400000 */
[----:B------:R-:W-:Y:S01]  /*3330*/  @!P4 FMUL R62, R62, 16777216 ;  /* 0x4b8000003e3ec820 */ /* 0x000fe20000400000 */
[----:B------:R-:W-:Y:S01]  /*3340*/  ISETP.NE.AND P1, PT, R66, RZ, PT ;  /* 0x000000ff4200720c */ /* 0x000fe20003f25270 */
[----:B------:R-:W-:Y:S01]  /*3350*/  IMAD.MOV.U32 R76, RZ, RZ, RZ ;  /* 0x000000ffff4c7224 */ /* 0x000fe200078e00ff */
[----:B------:R-:W-:Y:S02]  /*3360*/  ISETP.NE.AND P4, PT, R64, RZ, PT ;  /* 0x000000ff4000720c */ /* 0x000fe40003f85270 */
[----:B------:R-:W-:Y:S01]  /*3370*/  CS2R R74, SRZ ;  /* 0x00000000004a7805 */ /* 0x000fe2000001ff00 */
[----:B------:R-:W1:Y:S01]  /*3380*/  MUFU.RCP R16, R16 ;  /* 0x0000001000107308 */ /* 0x000e620000001000 */
[----:B------:R-:W-:Y:S01]  /*3390*/  IMAD.WIDE R28, R87, 0x4, R28 ;  /* 0x00000004571c7825 */ /* 0x000fe200078e021c */
[----:B------:R-:W-:-:S02]  /*33a0*/  CS2R R92, SRZ ;  /* 0x00000000005c7805 */ /* 0x000fc4000001ff00 */
[----:B------:R-:W-:Y:S01]  /*33b0*/  CS2R R90, SRZ ;  /* 0x00000000005a7805 */ /* 0x000fe2000001ff00 */
[----:B------:R-:W-:Y:S02]  /*33c0*/  IMAD.MOV.U32 R87, RZ, RZ, RZ ;  /* 0x000000ffff577224 */ /* 0x000fe400078e00ff */
[C---:B------:R-:W-:Y:S01]  /*33d0*/  IMAD.WIDE R30, R39.reuse, 0x4, R30 ;  /* 0x00000004271e7825 */ /* 0x040fe200078e021e */
[----:B------:R-:W-:Y:S02]  /*33e0*/  CS2R R94, SRZ ;  /* 0x00000000005e7805 */ /* 0x000fe4000001ff00 */
[----:B------:R-:W-:Y:S02]  /*33f0*/  CS2R R96, SRZ ;  /* 0x0000000000607805 */ /* 0x000fe4000001ff00 */
[----:B------:R-:W3:Y:S01]  /*3400*/  @!P3 LDG.E.EL R92, desc[UR4][R30.64+-0xa00] ;  /* 0xfff600041e5cb981 */ /* 0x000ee2000c2e1900 */
[----:B------:R-:W-:-:S03]  /*3410*/  IMAD.WIDE R24, R39, 0x4, R24 ;  /* 0x0000000427187825 */ /* 0x000fc600078e0218 */
[----:B------:R-:W4:Y:S01]  /*3420*/  @!P3 LDG.E.EL R87, desc[UR4][R30.64+-0xa00] ;  /* 0xfff600041e57b981 */ /* 0x000f22000c2e1900 */
[----:B------:R-:W-:-:S03]  /*3430*/  IMAD.WIDE R88, R39, 0x4, R26 ;  /* 0x0000000427587825 */ /* 0x000fc600078e021a */
[----:B------:R-:W5:Y:S04]  /*3440*/  @!P3 LDG.E.EL R90, desc[UR4][R30.64+-0xa00] ;  /* 0xfff600041e5ab981 */ /* 0x000f68000c2e1900 */
[----:B------:R0:W3:Y:S01]  /*3450*/  @!P3 LDG.E.EL R91, desc[UR4][R30.64+-0xa00] ;  /* 0xfff600041e5bb981 */ /* 0x0000e2000c2e1900 */
[----:B-1----:R-:W-:-:S03]  /*3460*/  FMUL R38, R16, R15 ;  /* 0x0000000f10267220 */ /* 0x002fc60000400000 */
[----:B------:R-:W3:Y:S04]  /*3470*/  @!P3 LDG.E.EL R95, desc[UR4][R24.64+-0xa00] ;  /* 0xfff60004185fb981 */ /* 0x000ee8000c2e1900 */
[----:B------:R-:W3:Y:S01]  /*3480*/  @!P3 LDG.E.EL R93, desc[UR4][R24.64+-0xa00] ;  /* 0xfff60004185db981 */ /* 0x000ee2000c2e1900 */
[----:B0-----:R-:W-:-:S03]  /*3490*/  CS2R R30, SRZ ;  /* 0x00000000001e7805 */ /* 0x001fc6000001ff00 */
[----:B------:R-:W3:Y:S04]  /*34a0*/  @!P3 LDG.E.EL R97, desc[UR4][R88.64+-0xa00] ;  /* 0xfff600045861b981 */ /* 0x000ee8000c2e1900 */
[----:B------:R-:W3:Y:S04]  /*34b0*/  @!P3 LDG.E.EL R31, desc[UR4][R88.64+-0xa00] ;  /* 0xfff60004581fb981 */ /* 0x000ee8000c2e1900 */
[----:B------:R-:W3:Y:S04]  /*34c0*/  @!P3 LDG.E.EL R94, desc[UR4][R24.64+-0xa00] ;  /* 0xfff60004185eb981 */ /* 0x000ee8000c2e1900 */
[----:B------:R-:W3:Y:S04]  /*34d0*/  @!P3 LDG.E.EL R30, desc[UR4][R88.64+-0xa00] ;  /* 0xfff60004581eb981 */ /* 0x000ee8000c2e1900 */
[----:B------:R-:W3:Y:S01]  /*34e0*/  @!P3 LDG.E.EL R96, desc[UR4][R88.64+-0xa00] ;  /* 0xfff600045860b981 */ /* 0x000ee2000c2e1900 */
[----:B--2---:R-:W-:-:S05]  /*34f0*/  SEL R8, R8, RZ, !P3 ;  /* 0x000000ff08087207 */ /* 0x004fca0005800000 */
[----:B------:R-:W-:-:S04]  /*3500*/  FADD R8, R8, 9.9999997473787516356e-06 ;  /* 0x3727c5ac08087421 */ /* 0x000fc80000000000 */
[----:B------:R0:W1:Y:S02]  /*3510*/  MUFU.SQRT R86, R8 ;  /* 0x0000000800567308 */ /* 0x0000640000002000 */
[----:B0-----:R-:W0:Y:S01]  /*3520*/  LDC.64 R8, c[0x0][0x240] ;  /* 0x00009000ff087b82 */ /* 0x001e220000000a00 */
[C---:B-1----:R-:W-:Y:S02]  /*3530*/  FSETP.GT.AND P2, PT, R86.reuse, 8.50705917302346158658e+37, PT ;  /* 0x7e8000005600780b */ /* 0x042fe40003f44000 */
[----:B------:R-:W-:Y:S02]  /*3540*/  FSETP.GEU.AND P6, PT, R86, 1.175494350822287508e-38, PT ;  /* 0x008000005600780b */ /* 0x000fe40003fce000 */
[----:B------:R-:W-:-:S09]  /*3550*/  FSEL R77, R46, 1, P2 ;  /* 0x3f8000002e4d7808 */ /* 0x000fd20001000000 */
[----:B------:R-:W-:Y:S01]  /*3560*/  @P2 FMUL R86, R86, 0.25 ;  /* 0x3e80000056562820 */ /* 0x000fe20000400000 */
[----:B------:R-:W-:Y:S02]  /*3570*/  ISETP.NE.AND P2, PT, R13, RZ, PT ;  /* 0x000000ff0d00720c */ /* 0x000fe40003f45270 */
[----:B------:R-:W1:Y:S11]  /*3580*/  LDC.64 R12, c[0x0][0x258] ;  /* 0x00009600ff0c7b82 */ /* 0x000e760000000a00 */
[----:B------:R-:W-:Y:S01]  /*3590*/  @!P2 FMUL R55, R55, 16777216 ;  /* 0x4b8000003737a820 */ /* 0x000fe20000400000 */
[----:B------:R-:W-:Y:S01]  /*35a0*/  @!P2 FMUL R22, R22, 16777216 ;  /* 0x4b8000001616a820 */ /* 0x000fe20000400000 */
[----:B------:R-:W-:-:S13]  /*35b0*/  ISETP.NE.AND P2, PT, R17, RZ, PT ;  /* 0x000000ff1100720c */ /* 0x000fda0003f45270 */
[----:B------:R-:W-:Y:S01]  /*35c0*/  @!P2 FMUL R57, R57, 16777216 ;  /* 0x4b8000003939a820 */ /* 0x000fe20000400000 */
[----:B------:R-:W-:Y:S01]  /*35d0*/  @!P2 FMUL R23, R23, 16777216 ;  /* 0x4b8000001717a820 */ /* 0x000fe20000400000 */
[----:B------:R-:W-:Y:S01]  /*35e0*/  ISETP.NE.AND P2, PT, R19, RZ, PT ;  /* 0x000000ff1300720c */ /* 0x000fe20003f45270 */
[----:B0-----:R-:W-:-:S12]  /*35f0*/  IMAD.WIDE R2, R45, 0x4, R8 ;  /* 0x000000042d027825 */ /* 0x001fd800078e0208 */
[----:B------:R-:W-:Y:S01]  /*3600*/  @!P2 FMUL R58, R58, 16777216 ;  /* 0x4b8000003a3aa820 */ /* 0x000fe20000400000 */
[----:B------:R-:W-:Y:S01]  /*3610*/  @!P2 FMUL R54, R54, 16777216 ;  /* 0x4b8000003636a820 */ /* 0x000fe20000400000 */
[----:B------:R-:W-:Y:S02]  /*3620*/  ISETP.NE.AND P2, PT, R68, RZ, PT ;  /* 0x000000ff4400720c */ /* 0x000fe40003f45270 */
[----:B------:R-:W-:Y:S01]  /*3630*/  CS2R R68, SRZ ;  /* 0x0000000000447805 */ /* 0x000fe2000001ff00 */
[----:B------:R-:W-:Y:S01]  /*3640*/  IMAD.WIDE R8, R39, 0x4, R8 ;  /* 0x0000000427087825 */ /* 0x000fe200078e0208 */
[----:B------:R-:W2:Y:S03]  /*3650*/  @!P0 LDG.E.EL R70, desc[UR4][R2.64+-0x600] ;  /* 0xfffa000402468981 */ /* 0x000ea6000c2e1900 */
[----:B------:R-:W-:Y:S01]  /*3660*/  IMAD.IADD R17, R43, 0x1, R40 ;  /* 0x000000012b117824 */ /* 0x000fe200078e0228 */
[----:B------:R-:W2:Y:S01]  /*3670*/  @!P0 LDG.E.EL R69, desc[UR4][R2.64+-0x600] ;  /* 0xfffa000402458981 */ /* 0x000ea2000c2e1900 */
[----:B------:R-:W-:Y:S01]  /*3680*/  IMAD.IADD R19, R44, 0x1, R41 ;  /* 0x000000012c137824 */ /* 0x000fe200078e0229 */
[----:B------:R-:W-:Y:S01]  /*3690*/  CS2R R42, SRZ ;  /* 0x00000000002a7805 */ /* 0x000fe2000001ff00 */
[----:B------:R-:W-:Y:S01]  /*36a0*/  IMAD.MOV.U32 R44, RZ, RZ, RZ ;  /* 0x000000ffff2c7224 */ /* 0x000fe200078e00ff */
[----:B------:R-:W2:Y:S01]  /*36b0*/  @!P0 LDG.E.EL R71, desc[UR4][R2.64+-0x600] ;  /* 0xfffa000402478981 */ /* 0x000ea2000c2e1900 */
[----:B------:R-:W-:-:S03]  /*36c0*/  IMAD.MOV.U32 R46, RZ, RZ, RZ ;  /* 0x000000ffff2e7224 */ /* 0x000fc600078e00ff */
[----:B------:R0:W4:Y:S04]  /*36d0*/  @!P0 LDG.E.EL R68, desc[UR4][R2.64+-0x600] ;  /* 0xfffa000402448981 */ /* 0x000128000c2e1900 */
[----:B------:R-:W4:Y:S04]  /*36e0*/  @!P2 LDG.E.EL R78, desc[UR4][R8.64+-0x600] ;  /* 0xfffa0004084ea981 */ /* 0x000f28000c2e1900 */
[----:B------:R-:W4:Y:S01]  /*36f0*/  @!P2 LDG.E.EL R80, desc[UR4][R8.64+-0x600] ;  /* 0xfffa00040850a981 */ /* 0x000f22000c2e1900 */
[----:B0-----:R-:W-:-:S03]  /*3700*/  IMAD.WIDE R2, R45, 0x4, R10 ;  /* 0x000000042d027825 */ /* 0x001fc600078e020a */
[----:B------:R-:W4:Y:S04]  /*3710*/  @!P2 LDG.E.EL R83, desc[UR4][R8.64+-0x600] ;  /* 0xfffa00040853a981 */ /* 0x000f28000c2e1900 */
[----:B------:R0:W4:Y:S04]  /*3720*/  @!P2 LDG.E.EL R81, desc[UR4][R8.64+-0x600] ;  /* 0xfffa00040851a981 */ /* 0x000128000c2e1900 */
[----:B------:R-:W5:Y:S04]  /*3730*/  @!P0 LDG.E.EL R44, desc[UR4][R2.64+-0x600] ;  /* 0xfffa0004022c8981 */ /* 0x000f68000c2e1900 */
[----:B------:R-:W5:Y:S01]  /*3740*/  @!P0 LDG.E.EL R42, desc[UR4][R2.64+-0x600] ;  /* 0xfffa0004022a8981 */ /* 0x000f62000c2e1900 */
[----:B0-----:R-:W-:-:S03]  /*3750*/  IMAD.WIDE R8, R39, 0x4, R10 ;  /* 0x0000000427087825 */ /* 0x001fc600078e020a */
[----:B------:R-:W5:Y:S01]  /*3760*/  @!P0 LDG.E.EL R43, desc[UR4][R2.64+-0x600] ;  /* 0xfffa0004022b8981 */ /* 0x000f62000c2e1900 */
[----:B-1----:R-:W-:-:S03]  /*3770*/  IMAD.WIDE R10, R45, 0x4, R12 ;  /* 0x000000042d0a7825 */ /* 0x002fc600078e020c */
[----:B------:R0:W5:Y:S01]  /*3780*/  @!P0 LDG.E.EL R46, desc[UR4][R2.64+-0x600] ;  /* 0xfffa0004022e8981 */ /* 0x000162000c2e1900 */
[----:B------:R-:W-:Y:S02]  /*3790*/  IMAD.MOV.U32 R45, RZ, RZ, RZ ;  /* 0x000000ffff2d7224 */ /* 0x000fe400078e00ff */
[----:B------:R-:W-:Y:S01]  /*37a0*/  FMUL R41, R18, R65 ;  /* 0x0000004112297220 */ /* 0x000fe20000400000 */
[----:B------:R-:W-:Y:S01]  /*37b0*/  FMUL R40, R14, R67 ;  /* 0x000000430e287220 */ /* 0x000fe20000400000 */
[----:B------:R-:W5:Y:S04]  /*37c0*/  @!P2 LDG.E.EL R72, desc[UR4][R8.64+-0x600] ;  /* 0xfffa00040848a981 */ /* 0x000f68000c2e1900 */
[----:B------:R-:W5:Y:S01]  /*37d0*/  @!P2 LDG.E.EL R76, desc[UR4][R8.64+-0x600] ;  /* 0xfffa0004084ca981 */ /* 0x000f62000c2e1900 */
[----:B0-----:R-:W-:Y:S01]  /*37e0*/  IMAD.WIDE R2, R39, 0x4, R12 ;  /* 0x0000000427027825 */ /* 0x001fe200078e020c */
[----:B------:R-:W-:-:S02]  /*37f0*/  CS2R R64, SRZ ;  /* 0x0000000000407805 */ /* 0x000fc4000001ff00 */
[----:B------:R-:W-:Y:S01]  /*3800*/  CS2R R66, SRZ ;  /* 0x0000000000427805 */ /* 0x000fe2000001ff00 */
[----:B------:R-:W5:Y:S04]  /*3810*/  @!P2 LDG.E.EL R74, desc[UR4][R8.64+-0x600] ;  /* 0xfffa0004084aa981 */ /* 0x000f68000c2e1900 */
[----:B------:R-:W5:Y:S04]  /*3820*/  @!P2 LDG.E.EL R73, desc[UR4][R2.64+-0x600] ;  /* 0xfffa00040249a981 */ /* 0x000f68000c2e1900 */
[----:B------:R-:W5:Y:S04]  /*3830*/  @!P2 LDG.E.EL R45, desc[UR4][R2.64+-0x600] ;  /* 0xfffa0004022da981 */ /* 0x000f68000c2e1900 */
[----:B------:R-:W5:Y:S04]  /*3840*/  @!P2 LDG.E.EL R79, desc[UR4][R2.64+-0x600] ;  /* 0xfffa0004024fa981 */ /* 0x000f68000c2e1900 */
[----:B------:R0:W5:Y:S04]  /*3850*/  @!P2 LDG.E.EL R82, desc[UR4][R2.64+-0x600] ;  /* 0xfffa00040252a981 */ /* 0x000168000c2e1900 */
[----:B------:R1:W5:Y:S04]  /*3860*/  @!P2 LDG.E.EL R75, desc[UR4][R8.64+-0x600] ;  /* 0xfffa0004084ba981 */ /* 0x000368000c2e1900 */
[----:B------:R-:W5:Y:S01]  /*3870*/  @!P0 LDG.E.EL R65, desc[UR4][R10.64+-0x600] ;  /* 0xfffa00040a418981 */ /* 0x000f62000c2e1900 */
[----:B0-----:R-:W0:Y:S03]  /*3880*/  LDC.64 R2, c[0x0][0x238] ;  /* 0x00008e00ff027b82 */ /* 0x001e260000000a00 */
[----:B------:R-:W5:Y:S01]  /*3890*/  @!P0 LDG.E.EL R64, desc[UR4][R10.64+-0x600] ;  /* 0xfffa00040a408981 */ /* 0x000f62000c2e1900 */
[----:B-1----:R-:W-:-:S03]  /*38a0*/  CS2R R8, SRZ ;  /* 0x0000000000087805 */ /* 0x002fc6000001ff00 */
[----:B------:R-:W5:Y:S04]  /*38b0*/  @!P0 LDG.E.EL R66, desc[UR4][R10.64+-0x600] ;  /* 0xfffa00040a428981 */ /* 0x000f68000c2e1900 */
[----:B------:R1:W5:Y:S02]  /*38c0*/  @!P0 LDG.E.EL R67, desc[UR4][R10.64+-0x600] ;  /* 0xfffa00040a438981 */ /* 0x000364000c2e1900 */
[----:B-1----:R-:W-:-:S06]  /*38d0*/  CS2R R10, SRZ ;  /* 0x00000000000a7805 */ /* 0x002fcc000001ff00 */
[----:B------:R-:W5:Y:S01]  /*38e0*/  @!P3 LDG.E.128 R8, desc[UR4][R28.64] ;  /* 0x000000041c08b981 */ /* 0x000f62000c1e1d00 */
[----:B------:R-:W-:Y:S02]  /*38f0*/  CS2R R12, SRZ ;  /* 0x00000000000c7805 */ /* 0x000fe4000001ff00 */
[----:B------:R-:W-:Y:S01]  /*3900*/  CS2R R14, SRZ ;  /* 0x00000000000e7805 */ /* 0x000fe2000001ff00 */
[----:B0-----:R-:W-:-:S04]  /*3910*/  IMAD.WIDE R26, R19, 0x4, R2 ;  /* 0x00000004131a7825 */ /* 0x001fc800078e0202 */
[----:B------:R-:W-:Y:S01]  /*3920*/  IMAD.MOV.U32 R39, RZ, RZ, RZ ;  /* 0x000000ffff277224 */ /* 0x000fe200078e00ff */
[----:B------:R-:W5:Y:S01]  /*3930*/  @!P2 LDG.E.128 R12, desc[UR4][R26.64] ;  /* 0x000000041a0ca981 */ /* 0x000f62000c1e1d00 */
[----:B------:R-:W-:Y:S01]  /*3940*/  IMAD.WIDE R2, R17, 0x4, R2 ;  /* 0x0000000411027825 */ /* 0x000fe200078e0202 */
[----:B------:R-:W-:-:S03]  /*3950*/  CS2R R16, SRZ ;  /* 0x0000000000107805 */ /* 0x000fc6000001ff00 */
[----:B------:R0:W5:Y:S01]  /*3960*/  @!P3 LDG.E.EL R39, desc[UR4][R24.64+-0xa00] ;  /* 0xfff600041827b981 */ /* 0x000162000c2e1900 */
[----:B------:R-:W-:Y:S02]  /*3970*/  IMAD.MOV.U32 R18, RZ, RZ, RZ ;  /* 0x000000ffff127224 */ /* 0x000fe400078e00ff */
[----:B------:R-:W-:-:S06]  /*3980*/  IMAD.MOV.U32 R19, RZ, RZ, RZ ;  /* 0x000000ffff137224 */ /* 0x000fcc00078e00ff */
[----:B------:R1:W5:Y:S01]  /*3990*/  @!P0 LDG.E.128 R16, desc[UR4][R2.64] ;  /* 0x0000000402108981 */ /* 0x000362000c1e1d00 */
[----:B------:R-:W-:Y:S01]  /*39a0*/  @!P6 FMUL R86, R86, 16777216 ;  /* 0x4b8000005656e820 */ /* 0x000fe20000400000 */
[----:B0-----:R-:W0:Y:S08]  /*39b0*/  MUFU.RCP R25, R58 ;  /* 0x0000003a00197308 */ /* 0x001e300000001000 */
[----:B------:R-:W0:Y:S08]  /*39c0*/  MUFU.RCP R55, R55 ;  /* 0x0000003700377308 */ /* 0x000e300000001000 */
[----:B------:R-:W-:Y:S08]  /*39d0*/  MUFU.RCP R86, R86 ;  /* 0x0000005600567308 */ /* 0x000ff00000001000 */
[----:B------:R-:W1:Y:S01]  /*39e0*/  MUFU.RCP R84, R84 ;  /* 0x0000005400547308 */ /* 0x000e620000001000 */
[----:B0-----:R-:W-:-:S07]  /*39f0*/  FMUL R54, R25, R54 ;  /* 0x0000003619367220 */ /* 0x001fce0000400000 */
[----:B------:R-:W0:Y:S01]  /*3a00*/  MUFU.RCP R24, R53 ;  /* 0x0000003500187308 */ /* 0x000e220000001000 */
[----:B---3--:R-:W-:-:S07]  /*3a10*/  SEL R25, R92, RZ, !P3 ;  /* 0x000000ff5c197207 */ /* 0x008fce0005800000 */
[----:B------:R-:W3:Y:S01]  /*3a20*/  MUFU.RCP R85, R85 ;  /* 0x0000005500557308 */ /* 0x000ee20000001000 */
[----:B------:R-:W-:Y:S01]  /*3a30*/  @!P6 FMUL R77, R77, 16777216 ;  /* 0x4b8000004d4de820 */ /* 0x000fe20000400000 */
[----:B------:R-:W-:Y:S01]  /*3a40*/  FMUL R88, R55, R22 ;  /* 0x0000001637587220 */ /* 0x000fe20000400000 */
[----:B------:R-:W-:Y:S01]  /*3a50*/  SEL R22, R91, RZ, !P3 ;  /* 0x000000ff5b167207 */ /* 0x000fe20005800000 */
[----:B-1----:R-:W-:Y:S01]  /*3a60*/  FMUL R61, R84, R61 ;  /* 0x0000003d543d7220 */ /* 0x002fe20000400000 */
[----:B------:R-:W-:-:S03]  /*3a70*/  FMUL R77, R86, R77 ;  /* 0x0000004d564d7220 */ /* 0x000fc60000400000 */
[----:B------:R-:W1:Y:S01]  /*3a80*/  MUFU.RCP R26, R63 ;  /* 0x0000003f001a7308 */ /* 0x000e620000001000 */
[----:B0-----:R-:W-:Y:S01]  /*3a90*/  FMUL R21, R24, R21 ;  /* 0x0000001518157220 */ /* 0x001fe20000400000 */
[----:B------:R-:W-:Y:S02]  /*3aa0*/  SEL R24, R31, RZ, !P3 ;  /* 0x000000ff1f187207 */ /* 0x000fe40005800000 */
[----:B------:R-:W-:-:S04]  /*3ab0*/  SEL R93, R93, RZ, !P3 ;  /* 0x000000ff5d5d7207 */ /* 0x000fc80005800000 */
[----:B------:R-:W0:Y:S01]  /*3ac0*/  MUFU.RCP R28, R57 ;  /* 0x00000039001c7308 */ /* 0x000e220000001000 */
[----:B---3--:R-:W-:Y:S01]  /*3ad0*/  FMUL R62, R85, R62 ;  /* 0x0000003e553e7220 */ /* 0x008fe20000400000 */
[----:B-1----:R-:W-:-:S06]  /*3ae0*/  FMUL R26, R26, R59 ;  /* 0x0000003b1a1a7220 */ /* 0x002fcc0000400000 */
[----:B------:R-:W1:Y:S01]  /*3af0*/  MUFU.RCP R27, R60 ;  /* 0x0000003c001b7308 */ /* 0x000e620000001000 */
[----:B0-----:R-:W-:Y:S01]  /*3b00*/  FMUL R23, R28, R23 ;  /* 0x000000171c177220 */ /* 0x001fe20000400000 */
[----:B------:R-:W-:-:S04]  /*3b10*/  FSETP.GEU.AND P6, PT, R52, RZ, PT ;  /* 0x000000ff3400720b */ /* 0x000fc80003fce000 */
[----:B------:R-:W-:Y:S01]  /*3b20*/  FSEL R52, R52, RZ, P6 ;  /* 0x000000ff34347208 */ /* 0x000fe20003000000 */
[----:B-1----:R-:W-:Y:S01]  /*3b30*/  FMUL R27, R27, R56 ;  /* 0x000000381b1b7220 */ /* 0x002fe20000400000 */
[----:B--2---:R-:W-:Y:S02]  /*3b40*/  SEL R71, R71, RZ, !P0 ;  /* 0x000000ff47477207 */ /* 0x004fe40004000000 */
[----:B----4-:R-:W-:Y:S02]  /*3b50*/  SEL R81, R81, RZ, !P2 ;  /* 0x000000ff51517207 */ /* 0x010fe40005000000 */
[----:B-----5:R-:W-:Y:S02]  /*3b60*/  SEL R73, R73, RZ, !P2 ;  /* 0x000000ff49497207 */ /* 0x020fe40005000000 */
[----:B------:R-:W-:Y:S02]  /*3b70*/  SEL R79, R79, RZ, !P2 ;  /* 0x000000ff4f4f7207 */ /* 0x000fe40005000000 */
[----:B------:R-:W-:-:S02]  /*3b80*/  SEL R3, R10, RZ, !P3 ;  /* 0x000000ff0a037207 */ /* 0x000fc40005800000 */
[----:B------:R-:W-:Y:S02]  /*3b90*/  SEL R2, R11, RZ, !P3 ;  /* 0x000000ff0b027207 */ /* 0x000fe40005800000 */
[----:B------:R-:W-:Y:S02]  /*3ba0*/  SEL R10, R8, RZ, !P3 ;  /* 0x000000ff080a7207 */ /* 0x000fe40005800000 */
[----:B------:R-:W-:Y:S02]  /*3bb0*/  SEL R8, R9, RZ, !P3 ;  /* 0x000000ff09087207 */ /* 0x000fe40005800000 */
[----:B------:R-:W-:Y:S01]  /*3bc0*/  SEL R11, R90, RZ, !P3 ;  /* 0x000000ff5a0b7207 */ /* 0x000fe20005800000 */
[----:B------:R-:W-:Y:S01]  /*3bd0*/  FADD R2, R2, -R25 ;  /* 0x8000001902027221 */ /* 0x000fe20000000000 */
[----:B------:R-:W-:Y:S01]  /*3be0*/  SEL R9, R87, RZ, !P3 ;  /* 0x000000ff57097207 */ /* 0x000fe20005800000 */
[----:B------:R-:W-:Y:S02]  /*3bf0*/  FADD R3, R3, -R22 ;  /* 0x8000001603037221 */ /* 0x000fe40000000000 */
[----:B------:R-:W-:Y:S01]  /*3c00*/  FADD R8, R8, -R11 ;  /* 0x8000000b08087221 */ /* 0x000fe20000000000 */
[----:B------:R-:W-:Y:S01]  /*3c10*/  SEL R11, R95, RZ, !P3 ;  /* 0x000000ff5f0b7207 */ /* 0x000fe20005800000 */
[----:B------:R-:W-:Y:S01]  /*3c20*/  FMUL R2, R77, R2 ;  /* 0x000000024d027220 */ /* 0x000fe20000400000 */
[----:B------:R-:W-:Y:S01]  /*3c30*/  SEL R22, R97, RZ, !P3 ;  /* 0x000000ff61167207 */ /* 0x000fe20005800000 */
[----:B------:R-:W-:Y:S01]  /*3c40*/  FADD R9, R10, -R9 ;  /* 0x800000090a097221 */ /* 0x000fe20000000000 */
[----:B------:R-:W-:Y:S01]  /*3c50*/  FMUL R8, R61, R8 ;  /* 0x000000083d087220 */ /* 0x000fe20000400000 */
[----:B------:R-:W-:Y:S01]  /*3c60*/  SEL R10, R94, RZ, !P3 ;  /* 0x000000ff5e0a7207 */ /* 0x000fe20005800000 */
[----:B------:R-:W-:Y:S01]  /*3c70*/  FMUL R3, R62, R3 ;  /* 0x000000033e037220 */ /* 0x000fe20000400000 */
[----:B------:R-:W-:Y:S01]  /*3c80*/  SEL R25, R30, RZ, !P3 ;  /* 0x000000ff1e197207 */ /* 0x000fe20005800000 */
[----:B------:R-:W-:Y:S01]  /*3c90*/  FFMA R11, R11, R2, R24 ;  /* 0x000000020b0b7223 */ /* 0x000fe20000000018 */
[----:B------:R-:W-:Y:S01]  /*3ca0*/  FFMA R22, R93, R8, R22 ;  /* 0x000000085d167223 */ /* 0x000fe20000000016 */
[----:B------:R-:W-:-:S02]  /*3cb0*/  SEL R2, R15, RZ, !P2 ;  /* 0x000000ff0f027207 */ /* 0x000fc40005000000 */
[----:B------:R-:W-:Y:S01]  /*3cc0*/  SEL R8, R13, RZ, !P2 ;  /* 0x000000ff0d087207 */ /* 0x000fe20005000000 */
[----:B------:R-:W-:Y:S01]  /*3cd0*/  FFMA R10, R10, R3, R25 ;  /* 0x000000030a0a7223 */ /* 0x000fe20000000019 */
[----:B------:R-:W-:Y:S02]  /*3ce0*/  SEL R15, R80, RZ, !P2 ;  /* 0x000000ff500f7207 */ /* 0x000fe40005000000 */
[----:B------:R-:W-:Y:S02]  /*3cf0*/  SEL R3, R14, RZ, !P2 ;  /* 0x000000ff0e037207 */ /* 0x000fe40005000000 */
[----:B------:R-:W-:Y:S01]  /*3d00*/  SEL R24, R83, RZ, !P2 ;  /* 0x000000ff53187207 */ /* 0x000fe20005000000 */
[----:B------:R-:W-:Y:S01]  /*3d10*/  FADD R8, R8, -R15 ;  /* 0x8000000f08087221 */ /* 0x000fe20000000000 */
[----:B------:R-:W-:Y:S01]  /*3d20*/  SEL R14, R12, RZ, !P2 ;  /* 0x000000ff0c0e7207 */ /* 0x000fe20005000000 */
[----:B------:R-:W-:Y:S01]  /*3d30*/  FMUL R9, R26, R9 ;  /* 0x000000091a097220 */ /* 0x000fe20000400000 */
[----:B------:R-:W-:Y:S01]  /*3d40*/  SEL R12, R39, RZ, !P3 ;  /* 0x000000ff270c7207 */ /* 0x000fe20005800000 */
[----:B------:R-:W-:Y:S01]  /*3d50*/  FADD R3, R3, -R24 ;  /* 0x8000001803037221 */ /* 0x000fe20000000000 */
[----:B------:R-:W-:-:S02]  /*3d60*/  SEL R25, R96, RZ, !P3 ;  /* 0x000000ff60197207 */ /* 0x000fc40005800000 */
[----:B------:R-:W-:Y:S01]  /*3d70*/  SEL R13, R78, RZ, !P2 ;  /* 0x000000ff4e0d7207 */ /* 0x000fe20005000000 */
[----:B------:R-:W-:Y:S01]  /*3d80*/  FMUL R8, R23, R8 ;  /* 0x0000000817087220 */ /* 0x000fe20000400000 */
[----:B------:R-:W-:Y:S02]  /*3d90*/  SEL R15, R76, RZ, !P2 ;  /* 0x000000ff4c0f7207 */ /* 0x000fe40005000000 */
[----:B------:R-:W-:Y:S01]  /*3da0*/  SEL R24, R45, RZ, !P2 ;  /* 0x000000ff2d187207 */ /* 0x000fe20005000000 */
[----:B------:R-:W-:Y:S01]  /*3db0*/  FFMA R12, R12, R9, R25 ;  /* 0x000000090c0c7223 */ /* 0x000fe20000000019 */
[----:B------:R-:W-:Y:S01]  /*3dc0*/  FADD R9, R14, -R13 ;  /* 0x8000000d0e097221 */ /* 0x000fe20000000000 */
[----:B------:R-:W-:Y:S01]  /*3dd0*/  SEL R14, R74, RZ, !P2 ;  /* 0x000000ff4a0e7207 */ /* 0x000fe20005000000 */
[----:B------:R-:W-:Y:S01]  /*3de0*/  FMUL R3, R54, R3 ;  /* 0x0000000336037220 */ /* 0x000fe20000400000 */
[----:B------:R-:W-:Y:S01]  /*3df0*/  FFMA R15, R15, R8, R24 ;  /* 0x000000080f0f7223 */ /* 0x000fe20000000018 */
[----:B------:R-:W-:-:S02]  /*3e00*/  SEL R8, R17, RZ, !P0 ;  /* 0x000000ff11087207 */ /* 0x000fc40004000000 */
[----:B------:R-:W-:Y:S01]  /*3e10*/  SEL R17, R70, RZ, !P0 ;  /* 0x000000ff46117207 */ /* 0x000fe20004000000 */
[----:B------:R-:W-:Y:S01]  /*3e20*/  FFMA R14, R14, R3, R79 ;  /* 0x000000030e0e7223 */ /* 0x000fe2000000004f */
[----:B------:R-:W-:Y:S01]  /*3e30*/  SEL R3, R16, RZ, !P0 ;  /* 0x000000ff10037207 */ /* 0x000fe20004000000 */
[----:B------:R-:W-:Y:S01]  /*3e40*/  FMUL R9, R88, R9 ;  /* 0x0000000958097220 */ /* 0x000fe20000400000 */
[----:B------:R-:W-:Y:S01]  /*3e50*/  SEL R16, R72, RZ, !P2 ;  /* 0x000000ff48107207 */ /* 0x000fe20005000000 */
[----:B------:R-:W-:Y:S01]  /*3e60*/  FADD R8, R8, -R17 ;  /* 0x8000001108087221 */ /* 0x000fe20000000000 */
[----:B------:R-:W-:Y:S02]  /*3e70*/  SEL R24, R69, RZ, !P0 ;  /* 0x000000ff45187207 */ /* 0x000fe40004000000 */
[----:B------:R-:W-:Y:S01]  /*3e80*/  SHF.R.U32.HI R17, RZ, 0x3, R20 ;  /* 0x00000003ff117819 */ /* 0x000fe20000011614 */
[----:B------:R-:W-:Y:S01]  /*3e90*/  FADD R2, R2, -R81 ;  /* 0x8000005102027221 */ /* 0x000fe20000000000 */
[----:B------:R-:W-:Y:S01]  /*3ea0*/  FSETP.GEU.AND P6, PT, R12, RZ, PT ;  /* 0x000000ff0c00720b */ /* 0x000fe20003fce000 */
[----:B------:R-:W-:Y:S01]  /*3eb0*/  FFMA R16, R16, R9, R73 ;  /* 0x0000000910107223 */ /* 0x000fe20000000049 */
[----:B------:R-:W-:Y:S01]  /*3ec0*/  LOP3.LUT R17, R17, 0x1, RZ, 0xc0, !PT ;  /* 0x0000000111117812 */ /* 0x000fe200078ec0ff */
[----:B------:R-:W-:Y:S01]  /*3ed0*/  FADD R9, R3, -R24 ;  /* 0x8000001803097221 */ /* 0x000fe20000000000 */
[----:B------:R-:W-:Y:S01]  /*3ee0*/  FMUL R41, R41, R8 ;  /* 0x0000000829297220 */ /* 0x000fe20000400000 */
[----:B------:R-:W-:Y:S01]  /*3ef0*/  SEL R13, R75, RZ, !P2 ;  /* 0x000000ff4b0d7207 */ /* 0x000fe20005000000 */
[----:B------:R-:W-:Y:S01]  /*3f00*/  FMUL R2, R27, R2 ;  /* 0x000000021b027220 */ /* 0x000fe20000400000 */
[----:B------:R-:W-:-:S02]  /*3f10*/  SEL R82, R82, RZ, !P2 ;  /* 0x000000ff52527207 */ /* 0x000fc40005000000 */
[----:B------:R-:W-:Y:S01]  /*3f20*/  FSEL R8, R12, RZ, P6 ;  /* 0x000000ff0c087208 */ /* 0x000fe20003000000 */
[----:B------:R-:W-:Y:S01]  /*3f30*/  FMUL R38, R38, R9 ;  /* 0x0000000926267220 */ /* 0x000fe20000400000 */
[----:B------:R-:W-:Y:S02]  /*3f40*/  ISETP.NE.U32.AND P6, PT, R17, 0x1, PT ;  /* 0x000000011100780c */ /* 0x000fe40003fc5070 */
[----:B------:R-:W-:Y:S01]  /*3f50*/  SHF.R.U32.HI R9, RZ, 0x2, R20 ;  /* 0x00000002ff097819 */ /* 0x000fe20000011614 */
[----:B------:R-:W-:Y:S01]  /*3f60*/  FFMA R13, R13, R2, R82 ;  /* 0x000000020d0d7223 */ /* 0x000fe20000000052 */
[----:B------:R-:W-:Y:S02]  /*3f70*/  FSEL R51, R51, RZ, P6 ;  /* 0x000000ff33337208 */ /* 0x000fe40003000000 */
[----:B------:R-:W-:Y:S02]  /*3f80*/  SEL R2, R19, RZ, !P0 ;  /* 0x000000ff13027207 */ /* 0x000fe40004000000 */
[----:B------:R-:W-:-:S02]  /*3f90*/  FSETP.GEU.AND P6, PT, R22, RZ, PT ;  /* 0x000000ff1600720b */ /* 0x000fc40003fce000 */
[----:B------:R-:W-:Y:S02]  /*3fa0*/  SEL R19, R68, RZ, !P0 ;  /* 0x000000ff44137207 */ /* 0x000fe40004000000 */
[----:B------:R-:W-:Y:S02]  /*3fb0*/  LOP3.LUT R12, R9, 0x1, RZ, 0xc0, !PT ;  /* 0x00000001090c7812 */ /* 0x000fe400078ec0ff */
[----:B------:R-:W-:Y:S02]  /*3fc0*/  SEL R18, R18, RZ, !P0 ;  /* 0x000000ff12127207 */ /* 0x000fe40004000000 */
[----:B------:R-:W-:Y:S01]  /*3fd0*/  FSEL R9, R22, RZ, P6 ;  /* 0x000000ff16097208 */ /* 0x000fe20003000000 */
[----:B------:R-:W-:Y:S01]  /*3fe0*/  FADD R2, R2, -R19 ;  /* 0x8000001302027221 */ /* 0x000fe20000000000 */
[----:B------:R-:W-:Y:S01]  /*3ff0*/  ISETP.NE.U32.AND P6, PT, R12, 0x1, PT ;  /* 0x000000010c00780c */ /* 0x000fe20003fc5070 */
[----:B------:R-:W-:Y:S01]  /*4000*/  FADD R3, R18, -R71 ;  /* 0x8000004712037221 */ /* 0x000fe20000000000 */
[----:B------:R-:W-:Y:S01]  /*4010*/  SHF.R.U32.HI R12, RZ, 0x1, R20 ;  /* 0x00000001ff0c7819 */ /* 0x000fe20000011614 */
[----:B------:R-:W-:Y:S01]  /*4020*/  FMUL R2, R21, R2 ;  /* 0x0000000215027220 */ /* 0x000fe20000400000 */
[----:B------:R-:W-:-:S02]  /*4030*/  SEL R17, R46, RZ, !P0 ;  /* 0x000000ff2e117207 */ /* 0x000fc40004000000 */
[----:B------:R-:W-:Y:S02]  /*4040*/  SEL R18, R67, RZ, !P0 ;  /* 0x000000ff43127207 */ /* 0x000fe40004000000 */
[----:B------:R-:W-:Y:S02]  /*4050*/  FSEL R50, R50, RZ, P6 ;  /* 0x000000ff32327208 */ /* 0x000fe40003000000 */
[----:B------:R-:W-:Y:S02]  /*4060*/  FSETP.GEU.AND P6, PT, R10, RZ, PT ;  /* 0x000000ff0a00720b */ /* 0x000fe40003fce000 */
[----:B------:R-:W-:Y:S01]  /*4070*/  LOP3.LUT R12, R12, 0x1, RZ, 0xc0, !PT ;  /* 0x000000010c0c7812 */ /* 0x000fe200078ec0ff */
[----:B------:R-:W-:Y:S01]  /*4080*/  FFMA R2, R17, R2, R18 ;  /* 0x0000000211027223 */ /* 0x000fe20000000012 */
[----:B------:R-:W-:Y:S02]  /*4090*/  FSEL R10, R10, RZ, P6 ;  /* 0x000000ff0a0a7208 */ /* 0x000fe40003000000 */
[----:B------:R-:W-:-:S02]  /*40a0*/  SEL R17, R44, RZ, !P0 ;  /* 0x000000ff2c117207 */ /* 0x000fc40004000000 */
[----:B------:R-:W-:Y:S02]  /*40b0*/  SEL R22, R65, RZ, !P0 ;  /* 0x000000ff41167207 */ /* 0x000fe40004000000 */
[----:B------:R-:W-:Y:S01]  /*40c0*/  ISETP.NE.U32.AND P6, PT, R12, 0x1, PT ;  /* 0x000000010c00780c */ /* 0x000fe20003fc5070 */
[----:B------:R-:W-:Y:S01]  /*40d0*/  FMUL R3, R40, R3 ;  /* 0x0000000328037220 */ /* 0x000fe20000400000 */
[----:B------:R-:W-:Y:S01]  /*40e0*/  SEL R42, R42, RZ, !P0 ;  /* 0x000000ff2a2a7207 */ /* 0x000fe20004000000 */
[----:B------:R-:W-:Y:S01]  /*40f0*/  FFMA R38, R17, R38, R22 ;  /* 0x0000002611267223 */ /* 0x000fe20000000016 */
[----:B------:R-:W-:Y:S02]  /*4100*/  FSEL R32, R32, RZ, P6 ;  /* 0x000000ff20207208 */ /* 0x000fe40003000000 */
[----:B------:R-:W-:Y:S02]  /*4110*/  SEL R18, R43, RZ, !P0 ;  /* 0x000000ff2b127207 */ /* 0x000fe40004000000 */
[----:B------:R-:W-:-:S02]  /*4120*/  SEL R21, R66, RZ, !P0 ;  /* 0x000000ff42157207 */ /* 0x000fc40004000000 */
[----:B------:R-:W-:Y:S02]  /*4130*/  SEL R19, R64, RZ, !P0 ;  /* 0x000000ff40137207 */ /* 0x000fe40004000000 */
[C---:B------:R-:W-:Y:S01]  /*4140*/  FSETP.GEU.AND P6, PT, R11.reuse, RZ, PT ;  /* 0x000000ff0b00720b */ /* 0x040fe20003fce000 */
[----:B------:R-:W-:Y:S02]  /*4150*/  FFMA R3, R18, R3, R21 ;  /* 0x0000000312037223 */ /* 0x000fe40000000015 */
[----:B------:R-:W-:Y:S01]  /*4160*/  FFMA R41, R42, R41, R19 ;  /* 0x000000292a297223 */ /* 0x000fe20000000013 */
[----:B------:R-:W-:Y:S02]  /*4170*/  FSEL R11, R11, RZ, P6 ;  /* 0x000000ff0b0b7208 */ /* 0x000fe40003000000 */
[----:B------:R-:W-:Y:S02]  /*4180*/  FSETP.GEU.AND P6, PT, R38, RZ, PT ;  /* 0x000000ff2600720b */ /* 0x000fe40003fce000 */
[----:B------:R-:W-:-:S02]  /*4190*/  SHF.R.U32.HI R12, RZ, 0xf, R20 ;  /* 0x0000000fff0c7819 */ /* 0x000fc40000011614 */
[----:B------:R-:W-:Y:S02]  /*41a0*/  @P3 FSEL R8, R51, RZ, P5 ;  /* 0x000000ff33083208 */ /* 0x000fe40002800000 */
[----:B------:R-:W-:Y:S02]  /*41b0*/  @P3 FSEL R9, R50, RZ, P5 ;  /* 0x000000ff32093208 */ /* 0x000fe40002800000 */
[----:B------:R-:W-:Y:S02]  /*41c0*/  @P3 FSEL R10, R32, RZ, P5 ;  /* 0x000000ff200a3208 */ /* 0x000fe40002800000 */
[----:B------:R-:W-:Y:S02]  /*41d0*/  @P3 FSEL R11, R52, RZ, P5 ;  /* 0x000000ff340b3208 */ /* 0x000fe40002800000 */
[----:B------:R-:W-:Y:S02]  /*41e0*/  @!P0 FSEL R4, R38, RZ, P6 ;  /* 0x000000ff26048208 */ /* 0x000fe40003000000 */
[----:B------:R-:W-:-:S02]  /*41f0*/  FSETP.GEU.AND P5, PT, R41, RZ, PT ;  /* 0x000000ff2900720b */ /* 0x000fc40003fae000 */
[----:B------:R-:W-:Y:S02]  /*4200*/  FSETP.GEU.AND P6, PT, R3, RZ, PT ;  /* 0x000000ff0300720b */ /* 0x000fe40003fce000 */
[----:B------:R-:W-:Y:S02]  /*4210*/  LOP3.LUT R12, R12, 0x1, RZ, 0xc0, !PT ;  /* 0x000000010c0c7812 */ /* 0x000fe400078ec0ff */
[----:B------:R-:W-:Y:S02]  /*4220*/  @!P0 FSEL R5, R41, RZ, P5 ;  /* 0x000000ff29058208 */ /* 0x000fe40002800000 */
[----:B------:R-:W-:Y:S02]  /*4230*/  @!P0 FSEL R6, R3, RZ, P6 ;  /* 0x000000ff03068208 */ /* 0x000fe40003000000 */
[----:B------:R-:W-:Y:S02]  /*4240*/  ISETP.NE.U32.AND P3, PT, R12, 0x1, PT ;  /* 0x000000010c00780c */ /* 0x000fe40003f65070 */
[----:B------:R-:W-:-:S02]  /*4250*/  FSETP.GEU.AND P5, PT, R2, RZ, PT ;  /* 0x000000ff0200720b */ /* 0x000fc40003fae000 */
[----:B------:R-:W-:Y:S02]  /*4260*/  FSETP.GEU.AND P6, PT, R16, RZ, PT ;  /* 0x000000ff1000720b */ /* 0x000fe40003fce000 */
[----:B------:R-:W-:Y:S02]  /*4270*/  SHF.R.U32.HI R12, RZ, 0xe, R20 ;  /* 0x0000000eff0c7819 */ /* 0x000fe40000011614 */
[----:B------:R-:W-:Y:S02]  /*4280*/  @!P0 FSEL R7, R2, RZ, P5 ;  /* 0x000000ff02078208 */ /* 0x000fe40002800000 */
[----:B------:R-:W-:Y:S01]  /*4290*/  @!P2 FSEL R8, R16, RZ, P6 ;  /* 0x000000ff1008a208 */ /* 0x000fe20003000000 */
[----:B------:R-:W0:Y:S01]  /*42a0*/  LDC.64 R2, c[0x0][0x2b0] ;  /* 0x0000ac00ff027b82 */ /* 0x000e220000000a00 */
[----:B------:R-:W-:Y:S02]  /*42b0*/  LOP3.LUT R12, R12, 0x1, RZ, 0xc0, !PT ;  /* 0x000000010c0c7812 */ /* 0x000fe400078ec0ff */
[----:B------:R-:W-:-:S02]  /*42c0*/  FSETP.GEU.AND P5, PT, R15, RZ, PT ;  /* 0x000000ff0f00720b */ /* 0x000fc40003fae000 */
[----:B------:R-:W-:Y:S02]  /*42d0*/  FSETP.GEU.AND P6, PT, R14, RZ, PT ;  /* 0x000000ff0e00720b */ /* 0x000fe40003fce000 */
[----:B------:R-:W-:Y:S02]  /*42e0*/  ISETP.NE.U32.AND P0, PT, R12, 0x1, PT ;  /* 0x000000010c00780c */ /* 0x000fe40003f05070 */
[----:B------:R-:W-:Y:S02]  /*42f0*/  @!P2 FSEL R9, R15, RZ, P5 ;  /* 0x000000ff0f09a208 */ /* 0x000fe40002800000 */
[----:B------:R-:W-:Y:S02]  /*4300*/  @!P2 FSEL R10, R14, RZ, P6 ;  /* 0x000000ff0e0aa208 */ /* 0x000fe40003000000 */
[--C-:B------:R-:W-:Y:S02]  /*4310*/  SHF.R.U32.HI R12, RZ, 0xd, R20.reuse ;  /* 0x0000000dff0c7819 */ /* 0x100fe40000011614 */
[----:B------:R-:W-:-:S02]  /*4320*/  SHF.R.U32.HI R15, RZ, 0x8, R20 ;  /* 0x00000008ff0f7819 */ /* 0x000fc40000011614 */
[----:B------:R-:W-:Y:S02]  /*4330*/  FSETP.GEU.AND P6, PT, R13, RZ, PT ;  /* 0x000000ff0d00720b */ /* 0x000fe40003fce000 */
[----:B------:R-:W-:Y:S02]  /*4340*/  LOP3.LUT R12, R12, 0x1, RZ, 0xc0, !PT ;  /* 0x000000010c0c7812 */ /* 0x000fe400078ec0ff */
[----:B------:R-:W-:Y:S02]  /*4350*/  LOP3.LUT R15, R15, 0x1, RZ, 0xc0, !PT ;  /* 0x000000010f0f7812 */ /* 0x000fe400078ec0ff */
[----:B------:R-:W-:Y:S02]  /*4360*/  @!P2 FSEL R11, R13, RZ, P6 ;  /* 0x000000ff0d0ba208 */ /* 0x000fe40003000000 */
[--C-:B------:R-:W-:Y:S02]  /*4370*/  SHF.R.U32.HI R14, RZ, 0x9, R20.reuse ;  /* 0x00000009ff0e7819 */ /* 0x100fe40000011614 */
[----:B------:R-:W-:-:S02]  /*4380*/  SHF.R.U32.HI R13, RZ, 0xa, R20 ;  /* 0x0000000aff0d7819 */ /* 0x000fc40000011614 */
[----:B------:R-:W-:Y:S02]  /*4390*/  ISETP.NE.U32.AND P5, PT, R12, 0x1, PT ;  /* 0x000000010c00780c */ /* 0x000fe40003fa5070 */
[----:B------:R-:W-:Y:S02]  /*43a0*/  ISETP.NE.U32.AND P2, PT, R15, 0x1, PT ;  /* 0x000000010f00780c */ /* 0x000fe40003f45070 */
[----:B------:R-:W-:Y:S02]  /*43b0*/  LOP3.LUT R14, R14, 0x1, RZ, 0xc0, !PT ;  /* 0x000000010e0e7812 */ /* 0x000fe400078ec0ff */
[--C-:B------:R-:W-:Y:S02]  /*43c0*/  SHF.R.U32.HI R12, RZ, 0xb, R20.reuse ;  /* 0x0000000bff0c7819 */ /* 0x100fe40000011614 */
[----:B------:R-:W-:Y:S02]  /*43d0*/  LOP3.LUT R13, R13, 0x1, RZ, 0xc0, !PT ;  /* 0x000000010d0d7812 */ /* 0x000fe400078ec0ff */
[----:B------:R-:W-:-:S02]  /*43e0*/  SHF.R.U32.HI R20, RZ, 0xc, R20 ;  /* 0x0000000cff147819 */ /* 0x000fc40000011614 */
[----:B------:R-:W-:Y:S02]  /*43f0*/  @!P4 FSEL R4, R34, RZ, P2 ;  /* 0x000000ff2204c208 */ /* 0x000fe40001000000 */
[----:B------:R-:W-:Y:S02]  /*4400*/  ISETP.NE.U32.AND P6, PT, R14, 0x1, PT ;  /* 0x000000010e00780c */ /* 0x000fe40003fc5070 */
[----:B------:R-:W-:Y:S02]  /*4410*/  ISETP.NE.U32.AND P2, PT, R13, 0x1, PT ;  /* 0x000000010d00780c */ /* 0x000fe40003f45070 */
[----:B------:R-:W-:Y:S02]  /*4420*/  LOP3.LUT R12, R12, 0x1, RZ, 0xc0, !PT ;  /* 0x000000010c0c7812 */ /* 0x000fe400078ec0ff */
[----:B------:R-:W-:Y:S02]  /*4430*/  LOP3.LUT R20, R20, 0x1, RZ, 0xc0, !PT ;  /* 0x0000000114147812 */ /* 0x000fe400078ec0ff */
[----:B------:R-:W-:-:S02]  /*4440*/  @!P4 FSEL R5, R33, RZ, P6 ;  /* 0x000000ff2105c208 */ /* 0x000fc40003000000 */
[----:B------:R-:W-:Y:S02]  /*4450*/  @!P4 FSEL R6, R37, RZ, P2 ;  /* 0x000000ff2506c208 */ /* 0x000fe40001000000 */
[----:B------:R-:W-:Y:S02]  /*4460*/  ISETP.NE.U32.AND P6, PT, R12, 0x1, PT ;  /* 0x000000010c00780c */ /* 0x000fe40003fc5070 */
[----:B------:R-:W-:Y:S01]  /*4470*/  ISETP.NE.U32.AND P2, PT, R20, 0x1, PT ;  /* 0x000000011400780c */ /* 0x000fe20003f45070 */
[----:B0-----:R-:W-:Y:S01]  /*4480*/  IMAD.WIDE R2, R0, 0x4, R2 ;  /* 0x0000000400027825 */ /* 0x001fe200078e0202 */
[----:B------:R-:W-:Y:S02]  /*4490*/  @!P1 FSEL R11, R47, RZ, P3 ;  /* 0x000000ff2f0b9208 */ /* 0x000fe40001800000 */
[----:B------:R-:W-:Y:S02]  /*44a0*/  @!P4 FSEL R7, R36, RZ, P6 ;  /* 0x000000ff2407c208 */ /* 0x000fe40003000000 */
[----:B------:R-:W-:-:S02]  /*44b0*/  @!P1 FSEL R8, R35, RZ, P2 ;  /* 0x000000ff23089208 */ /* 0x000fc40001000000 */
[----:B------:R-:W-:Y:S02]  /*44c0*/  @!P1 FSEL R9, R49, RZ, P5 ;  /* 0x000000ff31099208 */ /* 0x000fe40002800000 */
[----:B------:R-:W-:Y:S01]  /*44d0*/  @!P1 FSEL R10, R48, RZ, P0 ;  /* 0x000000ff300a9208 */ /* 0x000fe20000000000 */
[----:B------:R-:W-:Y:S04]  /*44e0*/  STG.E.128 desc[UR4][R2.64], R4 ;  /* 0x0000000402007986 */ /* 0x000fe8000c101d04 */
[----:B------:R-:W-:Y:S01]  /*44f0*/  STG.E.128 desc[UR4][R2.64+0x800], R8 ;  /* 0x0008000802007986 */ /* 0x000fe2000c101d04 */
[----:B------:R-:W-:Y:S05]  /*4500*/  EXIT ;  /* 0x000000000000794d */ /* 0x000fea0003800000 */
.L_x_0:
[----:B------:R-:W-:-:S00]  /*4510*/  BRA `(.L_x_0) ;  /* 0xfffffffc00fc7947 */ /* 0x000fc0000383ffff */
[----:B------:R-:W-:-:S00]  /*4520*/  NOP ;  /* 0x0000000000007918 */ /* 0x000fc00000000000 */
        /* <DEDUP_REMOVED lines=13> */
.L_x_1:


//--------------------- .nv.global.init           --------------------------
	.section	.nv.global.init,"aw",@progbits
.nv.global.init:
	.type		_$_str,@object
	.size		_$_str,(_$_str_$_2 - _$_str)
_$_str:
        /*0000*/ 	.byte	0x5f, 0x5f, 0x43, 0x55, 0x44, 0x41, 0x5f, 0x46, 0x54, 0x5a, 0x00
	.type		_$_str_$_2,@object
	.size		_$_str_$_2,(.L_1 - _$_str_$_2)
_$_str_$_2:
        /*000b*/ 	.byte	0x5f, 0x5f, 0x43, 0x55, 0x44, 0x41, 0x5f, 0x50, 0x52, 0x45, 0x43, 0x5f, 0x53, 0x51, 0x52, 0x54
        /*001b*/ 	.byte	0x00
.L_1:


//--------------------- .nv.constant0.triton_poi_fused_cat_21 --------------------------
	.section	.nv.constant0.triton_poi_fused_cat_21,"a",@progbits
	.sectionflags	@""
	.align	4
.nv.constant0.triton_poi_fused_cat_21:
	.zero		700
